def gluon_tcgen05(
    a_ptr,
    b_ptr,
    c_ptr,
    M,
    N,
    K,
    stride_am,
    stride_bk,
    stride_cm,
    BLOCK_M: gl.constexpr,
    BLOCK_N: gl.constexpr,
    BLOCK_K: gl.constexpr,
    DTYPE: gl.constexpr,
    A_LAYOUT: gl.constexpr,
    B_LAYOUT: gl.constexpr,
    C_LAYOUT: gl.constexpr,
    B_SHAPE: gl.constexpr,
    TMEM_LAYOUT: gl.constexpr,
    TMEM_REG: gl.constexpr,
    TRANS_B: gl.constexpr,
    NUM_BUFFERS: gl.constexpr,
):
    a_desc = tma.make_tensor_descriptor(
        a_ptr, [M, K], [stride_am, 1], [BLOCK_M, BLOCK_K], A_LAYOUT
    )
    b_desc = tma.make_tensor_descriptor(
        b_ptr,
        [N, K] if TRANS_B else [K, N],
        [stride_bk, 1],
        B_SHAPE,
        B_LAYOUT,
    )
    c_desc = tma.make_tensor_descriptor(
        c_ptr, [M, N], [stride_cm, 1], [BLOCK_M, BLOCK_N], C_LAYOUT
    )

    a_bufs = gl.allocate_shared_memory(
        DTYPE, [NUM_BUFFERS, BLOCK_M, BLOCK_K], A_LAYOUT
    )
    b_bufs = gl.allocate_shared_memory(DTYPE, [NUM_BUFFERS] + B_SHAPE, B_LAYOUT)

    pid_m = gl.program_id(0)
    pid_n = gl.program_id(1)
    off_m = pid_m * BLOCK_M
    off_n = pid_n * BLOCK_N

    tma_bars = gl.allocate_shared_memory(
        gl.int64, [NUM_BUFFERS, 1], mbarrier.MBarrierLayout()
    )
    mma_bars = gl.allocate_shared_memory(
        gl.int64, [NUM_BUFFERS, 1], mbarrier.MBarrierLayout()
    )
    for i in gl.static_range(NUM_BUFFERS):
        mbarrier.init(tma_bars.index(i), count=1)
        mbarrier.init(mma_bars.index(i), count=1)

    acc_tmem = allocate_tensor_memory(gl.float32, [BLOCK_M, BLOCK_N], TMEM_LAYOUT)
    idx = 0
    phase = 0
    use_acc = False
    for k in range(0, K, BLOCK_K):
        a = a_bufs.index(idx)
        b = b_bufs.index(idx)
        tma_bar = tma_bars.index(idx)
        mma_bar = mma_bars.index(idx)
        mbarrier.expect(
            tma_bar, a_desc.block_type.nbytes + b_desc.block_type.nbytes
        )
        tma.async_copy_global_to_shared(a_desc, [off_m, k], tma_bar, a)
        tma.async_copy_global_to_shared(
            b_desc, [off_n, k] if TRANS_B else [k, off_n], tma_bar, b
        )
        mbarrier.wait(tma_bar, phase=phase)

        if TRANS_B:
            b = b.permute((1, 0))
        tcgen05_mma(a, b, acc_tmem, use_acc=use_acc)
        tcgen05_commit(mma_bar)
        mbarrier.wait(mma_bar, phase=phase)
        use_acc = True

        idx += 1
        if idx == NUM_BUFFERS:
            idx = 0
            phase ^= 1

    for i in gl.static_range(NUM_BUFFERS):
        mbarrier.invalidate(tma_bars.index(i))
        mbarrier.invalidate(mma_bars.index(i))

    acc = acc_tmem.load(TMEM_REG)
    c_smem = gl.allocate_shared_memory(DTYPE, [BLOCK_M, BLOCK_N], C_LAYOUT)
    c_smem.store(acc.to(DTYPE))
    fence_async_shared()
    tma.async_copy_shared_to_global(c_desc, [off_m, off_n], c_smem)
    tma.store_wait(pendings=0)

# config = {"BLOCK_K": 32, "BLOCK_M": 128, "BLOCK_N": 64, "arch": "sm_100", "dtype": "fp8e4m3", "num_buffers": 3, "num_warps": 8, "trans_b": 1}
# arch = sm_100


// ===== COMPILED SASS (sm_100a) =====

	.target	sm_100a

	.elftype	@"ET_EXEC"


//--------------------- .note.nv.tkinfo           --------------------------
	.section	.note.nv.tkinfo,"",@"SHT_NOTE"
	.sectionflags	@"SHF_NOTE_NV_TKINFO"
	.tkinfo
        /*0018*/ 	.word	0x00000081
        /*0030*/ 	.string	""
        /*0030*/ 	.string	"ptxas-blackwell"
        /*0030*/ 	.string	"Cuda compilation tools, release 12.9, V12.9.86"
        /*0030*/ 	.string	"Build cuda_12.9.r12.9/compiler.36037853_0"
        /*0030*/ 	.string	"-v  -suppress-debug-info  -lineinfo  -arch sm_100a "



//--------------------- .note.nv.cuver            --------------------------
	.section	.note.nv.cuver,"",@"SHT_NOTE"
	.sectionflags	@"SHF_NOTE_NV_CUVER"
        /*0018*/ 	.short	0x0001
        /*001a*/ 	.short	0x0064
        /*001c*/ 	.short	0x0001
        /*001e*/ 	.short	0x0000
        /*0020*/ 	.short	0x0001
        /*0022*/ 	.short	0x0000


//--------------------- .nv.info                  --------------------------
	.section	.nv.info,"",@"SHT_CUDA_INFO"
	.align	4


	//----- nvinfo : EIATTR_REGCOUNT
	.align		4
        /*0000*/ 	.byte	0x04, 0x2f
        /*0002*/ 	.short	(.L_4 - .L_3)
	.align		4
.L_3:
        /*0004*/ 	.word	index@(gluon_tcgen05)
        /*0008*/ 	.word	0x00000027


	//----- nvinfo : EIATTR_FRAME_SIZE
	.align		4
.L_4:
        /*000c*/ 	.byte	0x04, 0x11
        /*000e*/ 	.short	(.L_6 - .L_5)
	.align		4
.L_5:
        /*0010*/ 	.word	index@($__internal_2_$__cuda_sm10x_tcgen05_guardrail_trap_unallocated_columns_being_dealloced)
        /*0014*/ 	.word	0x00000000


	//----- nvinfo : EIATTR_FRAME_SIZE
	.align		4
.L_6:
        /*0018*/ 	.byte	0x04, 0x11
        /*001a*/ 	.short	(.L_8 - .L_7)
	.align		4
.L_7:
        /*001c*/ 	.word	index@($__internal_1_$__cuda_sm10x_tcgen05_guardrail_trap_phase_invalid_during_alloc)
        /*0020*/ 	.word	0x00000000


	//----- nvinfo : EIATTR_FRAME_SIZE
	.align		4
.L_8:
        /*0024*/ 	.byte	0x04, 0x11
        /*0026*/ 	.short	(.L_10 - .L_9)
	.align		4
.L_9:
        /*0028*/ 	.word	index@($__internal_0_$__cuda_sm10x_tcgen05_guardrail_trap_col_being_dealloced_not_returned_by_alloc)
        /*002c*/ 	.word	0x00000000


	//----- nvinfo : EIATTR_FRAME_SIZE
	.align		4
.L_10:
        /*0030*/ 	.byte	0x04, 0x11
        /*0032*/ 	.short	(.L_12 - .L_11)
	.align		4
.L_11:
        /*0034*/ 	.word	index@(gluon_tcgen05)
        /*0038*/ 	.word	0x00000000


	//----- nvinfo : EIATTR_MIN_STACK_SIZE
	.align		4
.L_12:
        /*003c*/ 	.byte	0x04, 0x12
        /*003e*/ 	.short	(.L_14 - .L_13)
	.align		4
.L_13:
        /*0040*/ 	.word	index@(gluon_tcgen05)
        /*0044*/ 	.word	0x00000000
.L_14:


//--------------------- .nv.info.gluon_tcgen05    --------------------------
	.section	.nv.info.gluon_tcgen05,"",@"SHT_CUDA_INFO"
	.sectionflags	@""
	.align	4


	//----- nvinfo : EIATTR_CUDA_API_VERSION
	.align		4
        /*0000*/ 	.byte	0x04, 0x37
        /*0002*/ 	.short	(.L_16 - .L_15)
.L_15:
        /*0004*/ 	.word	0x00000081


	//----- nvinfo : EIATTR_KPARAM_INFO
	.align		4
.L_16:
        /*0008*/ 	.byte	0x04, 0x17
        /*000a*/ 	.short	(.L_18 - .L_17)
.L_17:
        /*000c*/ 	.word	0x00000000
        /*0010*/ 	.short	0x000a
        /*0012*/ 	.short	0x0048
        /*0014*/ 	.byte	0x00, 0xf4, 0x21, 0x00


	//----- nvinfo : EIATTR_KPARAM_INFO
	.align		4
.L_18:
        /*0018*/ 	.byte	0x04, 0x17
        /*001a*/ 	.short	(.L_20 - .L_19)
.L_19:
        /*001c*/ 	.word	0x00000000
        /*0020*/ 	.short	0x0009
        /*0022*/ 	.short	0x0040
        /*0024*/ 	.byte	0x00, 0xf4, 0x21, 0x00


	//----- nvinfo : EIATTR_KPARAM_INFO
	.align		4
.L_20:
        /*0028*/ 	.byte	0x04, 0x17
        /*002a*/ 	.short	(.L_22 - .L_21)
.L_21:
        /*002c*/ 	.word	0x00000000
        /*0030*/ 	.short	0x0008
        /*0032*/ 	.short	0x0038
        /*0034*/ 	.byte	0x00, 0xf0, 0x21, 0x00


	//----- nvinfo : EIATTR_KPARAM_INFO
	.align		4
.L_22:
        /*0038*/ 	.byte	0x04, 0x17
        /*003a*/ 	.short	(.L_24 - .L_23)
.L_23:
        /*003c*/ 	.word	0x00000000
        /*0040*/ 	.short	0x0007
        /*0042*/ 	.short	0x0030
        /*0044*/ 	.byte	0x00, 0xf0, 0x21, 0x00


	//----- nvinfo : EIATTR_KPARAM_INFO
	.align		4
.L_24:
        /*0048*/ 	.byte	0x04, 0x17
        /*004a*/ 	.short	(.L_26 - .L_25)
.L_25:
        /*004c*/ 	.word	0x00000000
        /*0050*/ 	.short	0x0006
        /*0052*/ 	.short	0x0028
        /*0054*/ 	.byte	0x00, 0xf0, 0x21, 0x00


	//----- nvinfo : EIATTR_KPARAM_INFO
	.align		4
.L_26:
        /*0058*/ 	.byte	0x04, 0x17
        /*005a*/ 	.short	(.L_28 - .L_27)
.L_27:
        /*005c*/ 	.word	0x00000000
        /*0060*/ 	.short	0x0005
        /*0062*/ 	.short	0x0020
        /*0064*/ 	.byte	0x00, 0xf0, 0x11, 0x00


	//----- nvinfo : EIATTR_KPARAM_INFO
	.align		4
.L_28:
        /*0068*/ 	.byte	0x04, 0x17
        /*006a*/ 	.short	(.L_30 - .L_29)
.L_29:
        /*006c*/ 	.word	0x00000000
        /*0070*/ 	.short	0x0004
        /*0072*/ 	.short	0x001c
        /*0074*/ 	.byte	0x00, 0xf0, 0x11, 0x00


	//----- nvinfo : EIATTR_KPARAM_INFO
	.align		4
.L_30:
        /*0078*/ 	.byte	0x04, 0x17
        /*007a*/ 	.short	(.L_32 - .L_31)
.L_31:
        /*007c*/ 	.word	0x00000000
        /*0080*/ 	.short	0x0003
        /*0082*/ 	.short	0x0018
        /*0084*/ 	.byte	0x00, 0xf0, 0x11, 0x00


	//----- nvinfo : EIATTR_KPARAM_INFO
	.align		4
.L_32:
        /*0088*/ 	.byte	0x04, 0x17
        /*008a*/ 	.short	(.L_34 - .L_33)
.L_33:
        /*008c*/ 	.word	0x00000000
        /*0090*/ 	.short	0x0002
        /*0092*/ 	.short	0x0010
        /*0094*/ 	.byte	0x00, 0xf4, 0x21, 0x00


	//----- nvinfo : EIATTR_KPARAM_INFO
	.align		4
.L_34:
        /*0098*/ 	.byte	0x04, 0x17
        /*009a*/ 	.short	(.L_36 - .L_35)
.L_35:
        /*009c*/ 	.word	0x00000000
        /*00a0*/ 	.short	0x0001
        /*00a2*/ 	.short	0x0008
        /*00a4*/ 	.byte	0x00, 0xf4, 0x21, 0x00


	//----- nvinfo : EIATTR_KPARAM_INFO
	.align		4
.L_36:
        /*00a8*/ 	.byte	0x04, 0x17
        /*00aa*/ 	.short	(.L_38 - .L_37)
.L_37:
        /*00ac*/ 	.word	0x00000000
        /*00b0*/ 	.short	0x0000
        /*00b2*/ 	.short	0x0000
        /*00b4*/ 	.byte	0x00, 0xf4, 0x21, 0x00


	//----- nvinfo : EIATTR_AT_ENTRY_FRAGMENTS
	.align		4
.L_38:
        /*00b8*/ 	.byte	0x04, 0x4f
        /*00ba*/ 	.short	(.L_40 - .L_39)


	//   ....[0]....
.L_39:
        /*00bc*/ 	.word	0x00000004


	//----- nvinfo : EIATTR_RESERVED_SMEM_USED
	.align		4
.L_40:
        /*00c0*/ 	.byte	0x01, 0x41
	.zero		2


	//----- nvinfo : EIATTR_SPARSE_MMA_MASK
	.align		4
        /*00c4*/ 	.byte	0x03, 0x50
        /*00c6*/ 	.short	0x0000


	//----- nvinfo : EIATTR_TCGEN05_1CTA_USED
	.align		4
        /*00c8*/ 	.byte	0x01, 0x51
	.zero		2


	//----- nvinfo : EIATTR_MAXREG_COUNT
	.align		4
        /*00cc*/ 	.byte	0x03, 0x1b
        /*00ce*/ 	.short	0x00ff


	//----- nvinfo : EIATTR_NUM_BARRIERS
	.align		4
        /*00d0*/ 	.byte	0x02, 0x4c
        /*00d2*/ 	.byte	0x01
	.zero		1


	//----- nvinfo : EIATTR_INT_WARP_WIDE_INSTR_OFFSETS
	.align		4
        /*00d4*/ 	.byte	0x04, 0x31
        /*00d6*/ 	.short	(.L_42 - .L_41)


	//   ....[0]....
.L_41:
        /*00d8*/ 	.word	0x00001670


	//   ....[1]....
        /*00dc*/ 	.word	0x00001690


	//   ....[2]....
        /*00e0*/ 	.word	0x00001710


	//   ....[3]....
        /*00e4*/ 	.word	0x000019e0


	//   ....[4]....
        /*00e8*/ 	.word	0x000019f0


	//   ....[5]....
        /*00ec*/ 	.word	0x00001a00


	//   ....[6]....
        /*00f0*/ 	.word	0x00001a10


	//   ....[7]....
        /*00f4*/ 	.word	0x00001c00


	//   ....[8]....
        /*00f8*/ 	.word	0x00001c10


	//   ....[9]....
        /*00fc*/ 	.word	0x00001d90


	//   ....[10]....
        /*0100*/ 	.word	0x00001de0


	//   ....[11]....
        /*0104*/ 	.word	0x00001df0


	//   ....[12]....
        /*0108*/ 	.word	0x00001e20


	//   ....[13]....
        /*010c*/ 	.word	0x00001fa0


	//   ....[14]....
        /*0110*/ 	.word	0x00001fb0


	//   ....[15]....
        /*0114*/ 	.word	0x000022d0


	//   ....[16]....
        /*0118*/ 	.word	0x000022e0


	//   ....[17]....
        /*011c*/ 	.word	0x00002620


	//   ....[18]....
        /*0120*/ 	.word	0x00002670


	//----- nvinfo : EIATTR_COOP_GROUP_MASK_REGIDS
	.align		4
.L_42:
        /*0124*/ 	.byte	0x04, 0x29
        /*0126*/ 	.short	(.L_44 - .L_43)


	//   ....[0]....
.L_43:
        /*0128*/ 	.word	0xffffffff


	//   ....[1]....
        /*012c*/ 	.word	0xffffffff


	//   ....[2]....
        /*0130*/ 	.word	0xffffffff


	//   ....[3]....
        /*0134*/ 	.word	0xffffffff


	//   ....[4]....
        /*0138*/ 	.word	0xffffffff


	//   ....[5]....
        /*013c*/ 	.word	0xffffffff


	//   ....[6]....
        /*0140*/ 	.word	0xffffffff


	//   ....[7]....
        /*0144*/ 	.word	0xffffffff


	//   ....[8]....
        /*0148*/ 	.word	0xffffffff


	//   ....[9]....
        /*014c*/ 	.word	0xffffffff


	//----- nvinfo : EIATTR_COOP_GROUP_INSTR_OFFSETS
	.align		4
.L_44:
        /*0150*/ 	.byte	0x04, 0x28
        /*0152*/ 	.short	(.L_46 - .L_45)


	//   ....[0]....
.L_45:
        /*0154*/ 	.word	0x00000050


	//   ....[1]....
        /*0158*/ 	.word	0x00000310


	//   ....[2]....
        /*015c*/ 	.word	0x000004f0


	//   ....[3]....
        /*0160*/ 	.word	0x00000980


	//   ....[4]....
        /*0164*/ 	.word	0x00000ac0


	//   ....[5]....
        /*0168*/ 	.word	0x00000fa0


	//   ....[6]....
        /*016c*/ 	.word	0x000010e0


	//   ....[7]....
        /*0170*/ 	.word	0x00001530


	//   ....[8]....
        /*0174*/ 	.word	0x000024b0


	//   ....[9]....
        /*0178*/ 	.word	0x00002720


	//----- nvinfo : EIATTR_VRC_CTA_INIT_COUNT
	.align		4
.L_46:
        /*017c*/ 	.byte	0x02, 0x4a
        /*017e*/ 	.byte	0x80
	.zero		1


	//----- nvinfo : EIATTR_MBARRIER_INSTR_OFFSETS
	.align		4
        /*0180*/ 	.byte	0x04, 0x39
        /*0182*/ 	.short	(.L_48 - .L_47)


	//   ....[0]....
.L_47:
        /*0184*/ 	.word	0x00001730
        /*0188*/ 	.word	0x000000ff
        /*018c*/ 	.word	0x00004800
        /*0190*/ 	.short	0x0100
        /*0192*/ 	.byte	0x08
	.zero		1


	//   ....[1]....
        /*0194*/ 	.word	0x00001740
        /*0198*/ 	.word	0x000000ff
        /*019c*/ 	.word	0x00004820
        /*01a0*/ 	.short	0x0100
        /*01a2*/ 	.byte	0x08
	.zero		1


	//   ....[2]....
        /*01a4*/ 	.word	0x000017f0
        /*01a8*/ 	.word	0x000000ff
        /*01ac*/ 	.word	0x00004808
        /*01b0*/ 	.short	0x0100
        /*01b2*/ 	.byte	0x08
	.zero		1


	//   ....[3]....
        /*01b4*/ 	.word	0x00001800
        /*01b8*/ 	.word	0x000000ff
        /*01bc*/ 	.word	0x00004828
        /*01c0*/ 	.short	0x0100
        /*01c2*/ 	.byte	0x08
	.zero		1


	//   ....[4]....
        /*01c4*/ 	.word	0x00001910
        /*01c8*/ 	.word	0x000000ff
        /*01cc*/ 	.word	0x00004810
        /*01d0*/ 	.short	0x0100
        /*01d2*/ 	.byte	0x08
	.zero		1


	//   ....[5]....
        /*01d4*/ 	.word	0x00001920
        /*01d8*/ 	.word	0x000000ff
        /*01dc*/ 	.word	0x00004830
        /*01e0*/ 	.short	0x0100
        /*01e2*/ 	.byte	0x08
	.zero		1


	//   ....[6]....
        /*01e4*/ 	.word	0x00001af0
        /*01e8*/ 	.word	0x000000ff
        /*01ec*/ 	.word	0x00004800
        /*01f0*/ 	.short	0x010a
        /*01f2*/ 	.byte	0x08
	.zero		1


	//   ....[7]....
        /*01f4*/ 	.word	0x00001c60
        /*01f8*/ 	.word	0x000000ff
        /*01fc*/ 	.word	0x00004820
        /*0200*/ 	.short	0x010a
        /*0202*/ 	.byte	0x08
	.zero		1


	//   ....[8]....
        /*0204*/ 	.word	0x00001e90
        /*0208*/ 	.word	0x000000ff
        /*020c*/ 	.word	0x00004800
        /*0210*/ 	.short	0x010a
        /*0212*/ 	.byte	0x09
	.zero		1


	//   ....[9]....
        /*0214*/ 	.word	0x00001ff0
        /*0218*/ 	.word	0x000000ff
        /*021c*/ 	.word	0x00004820
        /*0220*/ 	.short	0x010a
        /*0222*/ 	.byte	0x09
	.zero		1


	//   ....[10]....
        /*0224*/ 	.word	0x000020c0
        /*0228*/ 	.word	0x000000ff
        /*022c*/ 	.word	0x00004800
        /*0230*/ 	.short	0x0108
        /*0232*/ 	.byte	0x08
	.zero		1


	//   ....[11]....
        /*0234*/ 	.word	0x000020d0
        /*0238*/ 	.word	0x000000ff
        /*023c*/ 	.word	0x00004820
        /*0240*/ 	.short	0x0108
        /*0242*/ 	.byte	0x08
	.zero		1


	//   ....[12]....
        /*0244*/ 	.word	0x00002120
        /*0248*/ 	.word	0x000000ff
        /*024c*/ 	.word	0x00004808
        /*0250*/ 	.short	0x0108
        /*0252*/ 	.byte	0x08
	.zero		1


	//   ....[13]....
        /*0254*/ 	.word	0x00002130
        /*0258*/ 	.word	0x000000ff
        /*025c*/ 	.word	0x00004828
        /*0260*/ 	.short	0x0108
        /*0262*/ 	.byte	0x08
	.zero		1


	//   ....[14]....
        /*0264*/ 	.word	0x00002180
        /*0268*/ 	.word	0x000000ff
        /*026c*/ 	.word	0x00004810
        /*0270*/ 	.short	0x0108
        /*0272*/ 	.byte	0x08
	.zero		1


	//   ....[15]....
        /*0274*/ 	.word	0x00002190
        /*0278*/ 	.word	0x000000ff
        /*027c*/ 	.word	0x00004830
        /*0280*/ 	.short	0x0108
        /*0282*/ 	.byte	0x08
	.zero		1


	//   ....[16]....
        /*0284*/ 	.word	0x00002740
        /*0288*/ 	.word	0x000000ff
        /*028c*/ 	.word	0x00004800
        /*0290*/ 	.short	0x010a
        /*0292*/ 	.byte	0x08
	.zero		1


	//   ....[17]....
        /*0294*/ 	.word	0x00002770
        /*0298*/ 	.word	0x000000ff
        /*029c*/ 	.word	0x00004820
        /*02a0*/ 	.short	0x010a
        /*02a2*/ 	.byte	0x08
	.zero		1


	//   ....[18]....
        /*02a4*/ 	.word	0x000027a0
        /*02a8*/ 	.word	0x000000ff
        /*02ac*/ 	.word	0x00004800
        /*02b0*/ 	.short	0x010a
        /*02b2*/ 	.byte	0x09
	.zero		1


	//   ....[19]....
        /*02b4*/ 	.word	0x000027d0
        /*02b8*/ 	.word	0x000000ff
        /*02bc*/ 	.word	0x00004820
        /*02c0*/ 	.short	0x010a
        /*02c2*/ 	.byte	0x09
	.zero		1


	//----- nvinfo : EIATTR_NUM_MBARRIERS
	.align		4
.L_48:
        /*02c4*/ 	.byte	0x03, 0x38
        /*02c6*/ 	.short	0x0006


	//----- nvinfo : EIATTR_EXIT_INSTR_OFFSETS
	.align		4
        /*02c8*/ 	.byte	0x04, 0x1c
        /*02ca*/ 	.short	(.L_50 - .L_49)


	//   ....[0]....
.L_49:
        /*02cc*/ 	.word	0x00002730


	//----- nvinfo : EIATTR_REQNTID
	.align		4
.L_50:
        /*02d0*/ 	.byte	0x04, 0x10
        /*02d2*/ 	.short	(.L_52 - .L_51)
.L_51:
        /*02d4*/ 	.word	0x00000100
        /*02d8*/ 	.word	0x00000001
        /*02dc*/ 	.word	0x00000001


	//----- nvinfo : EIATTR_CRS_STACK_SIZE
	.align		4
.L_52:
        /*02e0*/ 	.byte	0x04, 0x1e
        /*02e2*/ 	.short	(.L_54 - .L_53)
.L_53:
        /*02e4*/ 	.word	0x00000000


	//----- nvinfo : EIATTR_CBANK_PARAM_SIZE
	.align		4
.L_54:
        /*02e8*/ 	.byte	0x03, 0x19
        /*02ea*/ 	.short	0x0050


	//----- nvinfo : EIATTR_PARAM_CBANK
	.align		4
        /*02ec*/ 	.byte	0x04, 0x0a
        /*02ee*/ 	.short	(.L_56 - .L_55)
	.align		4
.L_55:
        /*02f0*/ 	.word	index@(.nv.constant0.gluon_tcgen05)
        /*02f4*/ 	.short	0x0380
        /*02f6*/ 	.short	0x0050


	//----- nvinfo : EIATTR_SW_WAR
	.align		4
.L_56:
        /*02f8*/ 	.byte	0x04, 0x36
        /*02fa*/ 	.short	(.L_58 - .L_57)
.L_57:
        /*02fc*/ 	.word	0x00000008
.L_58:


//--------------------- .nv.compat                --------------------------
	.section	.nv.compat,"",@"SHT_CUDA_COMPAT_INFO"
	.align	4
        /*0000*/ 	.byte	0x02, 0x02, 0x02, 0x00, 0x02, 0x05, 0x05, 0x00, 0x02, 0x03, 0x03, 0x00, 0x02, 0x06, 0x01, 0x00


//--------------------- .nv.callgraph             --------------------------
	.section	.nv.callgraph,"",@"SHT_CUDA_CALLGRAPH"
	.align	4
	.sectionentsize	8
	.align		4
        /*0000*/ 	.word	0x00000000
	.align		4
        /*0004*/ 	.word	0xffffffff
	.align		4
        /*0008*/ 	.word	0x00000000
	.align		4
        /*000c*/ 	.word	0xfffffffe
	.align		4
        /*0010*/ 	.word	0x00000000
	.align		4
        /*0014*/ 	.word	0xfffffffd
	.align		4
        /*0018*/ 	.word	0x00000000
	.align		4
        /*001c*/ 	.word	0xfffffffc


//--------------------- .text.gluon_tcgen05       --------------------------
	.section	.text.gluon_tcgen05,"ax",@progbits
	.align	128
        .global         gluon_tcgen05
        .type           gluon_tcgen05,@function
        .size           gluon_tcgen05,(.L_x_82 - gluon_tcgen05)
        .other          gluon_tcgen05,@"STO_CUDA_ENTRY STV_DEFAULT"
gluon_tcgen05:
.text.gluon_tcgen05:
[----:B------:R-:W1:Y:S01]  /*0000*/  LDC R1, c[0x0][0x37c] ;  /* 0x0000df00ff017b82 */ /* 0x000e620000000800 */
[----:B------:R-:W2:Y:S02]  /*0010*/  S2R R0, SR_TID.X ;  /* 0x0000000000007919 */ /* 0x000ea40000002100 */
[----:B--2---:R-:W-:-:S13]  /*0020*/  ISETP.GE.U32.AND P2, PT, R0, 0x20, PT ;  /* 0x000000200000780c */ /* 0x004fda0003f46070 */
[----:B------:R-:W-:Y:S05]  /*0030*/  @P2 BRA `(.L_x_0) ;  /* 0x0000000000b82947 */ /* 0x000fea0003800000 */
[----:B------:R-:W2:Y:S01]  /*0040*/  S2UR UR6, SR_CgaCtaId ;  /* 0x00000000000679c3 */ /* 0x000ea20000008800 */
[----:B------:R-:W-:Y:S01]  /*0050*/  NOP ;  /* 0x0000000000007918 */ /* 0x000fe20000000000 */
[----:B------:R-:W-:Y:S02]  /*0060*/  UMOV UR4, 0x40 ;  /* 0x0000004000047882 */ /* 0x000fe40000000000 */
[----:B--2---:R-:W-:-:S09]  /*0070*/  ULEA UR4, UR6, UR4, 0x18 ;  /* 0x0000000406047291 */ /* 0x004fd2000f8ec0ff */
[----:B------:R-:W2:Y:S01]  /*0080*/  LDS.U8 R2, [UR4] ;  /* 0x00000004ff027984 */ /* 0x000ea20008000000 */
[----:B------:R-:W-:Y:S02]  /*0090*/  UMOV UR4, 0x400 ;  /* 0x0000040000047882 */ /* 0x000fe40000000000 */
[----:B------:R-:W-:Y:S01]  /*00a0*/  ULEA UR4, UR6, UR4, 0x18 ;  /* 0x0000000406047291 */ /* 0x000fe2000f8ec0ff */
[----:B--2---:R-:W-:-:S13]  /*00b0*/  ISETP.NE.AND P0, PT, R2, RZ, PT ;  /* 0x000000ff0200720c */ /* 0x004fda0003f05270 */
[----:B------:R-:W-:Y:S05]  /*00c0*/  @P0 BRA `(.L_x_1) ;  /* 0x00000000007c0947 */ /* 0x000fea0003800000 */
[----:B------:R-:W-:-:S13]  /*00d0*/  ELECT P0, URZ, PT ;  /* 0x0000000000ff782f */ /* 0x000fda0003800000 */
[----:B------:R-:W-:Y:S05]  /*00e0*/  @!P0 BRA `(.L_x_2) ;  /* 0x0000000000848947 */ /* 0x000fea0003800000 */
[----:B------:R-:W-:Y:S01]  /*00f0*/  UMOV UR5, 0x2 ;  /* 0x0000000200057882 */ /* 0x000fe20000000000 */
[----:B------:R-:W-:Y:S02]  /*0100*/  IMAD.MOV.U32 R5, RZ, RZ, 0x1 ;  /* 0x00000001ff057424 */ /* 0x000fe400078e00ff */
[----:B------:R-:W-:Y:S02]  /*0110*/  IMAD.MOV.U32 R3, RZ, RZ, 0x3 ;  /* 0x00000003ff037424 */ /* 0x000fe400078e00ff */
[----:B------:R-:W-:Y:S04]  /*0120*/  DEPBAR.LE SB2, 0x36 ;  /* 0x0000ad800000791a */ /* 0x000fe80000000000 */
[----:B------:R-:W2:Y:S02]  /*0130*/  UTCATOMSWS.FIND_AND_SET.ALIGN UP0, UR5, UR5 ;  /* 0x00000005000575e3 */ /* 0x000ea40008000800 */
[----:B--2---:R-:W-:-:S04]  /*0140*/  PLOP3.LUT P0, PT, PT, PT, UP0, 0x80, 0x8 ;  /* 0x000000000008781c */ /* 0x004fc80003f0f008 */
[----:B------:R-:W-:-:S04]  /*0150*/  SEL R2, RZ, 0xffffffff, !P0 ;  /* 0xffffffffff027807 */ /* 0x000fc80004000000 */
[----:B------:R-:W-:Y:S01]  /*0160*/  ISETP.NE.AND P0, PT, R2, RZ, PT ;  /* 0x000000ff0200720c */ /* 0x000fe20003f05270 */
[----:B------:R-:W-:-:S12]  /*0170*/  IMAD.U32 R2, RZ, RZ, UR5 ;  /* 0x00000005ff027e24 */ /* 0x000fd8000f8e00ff */
[----:B------:R-:W-:Y:S05]  /*0180*/  @P0 BRA `(.L_x_3) ;  /* 0x0000000000240947 */ /* 0x000fea0003800000 */
.L_x_4:
[----:B------:R-:W-:Y:S05]  /*0190*/  NANOSLEEP 0x64 ;  /* 0x000000640000795d */ /* 0x000fea0003800000 */
[----:B------:R-:W-:-:S05]  /*01a0*/  UMOV UR5, 0x2 ;  /* 0x0000000200057882 */ /* 0x000fca0000000000 */
[----:B------:R-:W-:Y:S04]  /*01b0*/  DEPBAR.LE SB2, 0x36 ;  /* 0x0000ad800000791a */ /* 0x000fe80000000000 */
[----:B------:R-:W2:Y:S02]  /*01c0*/  UTCATOMSWS.FIND_AND_SET.ALIGN UP0, UR5, UR5 ;  /* 0x00000005000575e3 */ /* 0x000ea40008000800 */
[----:B--2---:R-:W-:-:S04]  /*01d0*/  PLOP3.LUT P0, PT, PT, PT, UP0, 0x80, 0x8 ;  /* 0x000000000008781c */ /* 0x004fc80003f0f008 */
[----:B------:R-:W-:-:S04]  /*01e0*/  SEL R2, RZ, 0xffffffff, !P0 ;  /* 0xffffffffff027807 */ /* 0x000fc80004000000 */
[----:B------:R-:W-:Y:S01]  /*01f0*/  ISETP.NE.AND P0, PT, R2, RZ, PT ;  /* 0x000000ff0200720c */ /* 0x000fe20003f05270 */
[----:B------:R-:W-:-:S12]  /*0200*/  IMAD.U32 R2, RZ, RZ, UR5 ;  /* 0x00000005ff027e24 */ /* 0x000fd8000f8e00ff */
[----:B------:R-:W-:Y:S05]  /*0210*/  @!P0 BRA `(.L_x_4) ;  /* 0xfffffffc00dc8947 */ /* 0x000fea000383ffff */
.L_x_3:
[C---:B------:R-:W-:Y:S01]  /*0220*/  VIADD R4, R2.reuse, 0x10 ;  /* 0x0000001002047836 */ /* 0x040fe20000000000 */
[----:B------:R-:W-:Y:S01]  /*0230*/  UMOV UR5, 0x50 ;  /* 0x0000005000057882 */ /* 0x000fe20000000000 */
[----:B------:R-:W-:Y:S01]  /*0240*/  SHF.L.U32 R3, R3, R2, RZ ;  /* 0x0000000203037219 */ /* 0x000fe200000006ff */
[----:B------:R-:W-:Y:S01]  /*0250*/  ULEA UR5, UR6, UR5, 0x18 ;  /* 0x0000000506057291 */ /* 0x000fe2000f8ec0ff */
[----:B------:R-:W-:Y:S01]  /*0260*/  IMAD.SHL.U32 R2, R2, 0x20, RZ ;  /* 0x0000002002027824 */ /* 0x000fe200078e00ff */
[----:B------:R-:W-:-:S04]  /*0270*/  SHF.L.U32 R4, R5, R4, RZ ;  /* 0x0000000405047219 */ /* 0x000fc800000006ff */
[----:B------:R-:W-:-:S05]  /*0280*/  LOP3.LUT R3, R4, R3, RZ, 0xfc, !PT ;  /* 0x0000000304037212 */ /* 0x000fca00078efcff */
[----:B------:R2:W-:Y:S04]  /*0290*/  ATOMS.OR RZ, [UR5], R3 ;  /* 0x00000003ffff798c */ /* 0x0005e8000b000005 */
[----:B------:R2:W-:Y:S01]  /*02a0*/  STS [UR4], R2 ;  /* 0x00000002ff007988 */ /* 0x0005e20008000804 */
[----:B------:R-:W-:Y:S05]  /*02b0*/  BRA `(.L_x_2) ;  /* 0x0000000000107947 */ /* 0x000fea0003800000 */
.L_x_1:
[----:B------:R-:W-:Y:S01]  /*02c0*/  IMAD.MOV.U32 R3, RZ, RZ, -0x1 ;  /* 0xffffffffff037424 */ /* 0x000fe200078e00ff */
[----:B------:R-:W-:-:S04]  /*02d0*/  MOV R2, 0x300 ;  /* 0x0000030000027802 */ /* 0x000fc80000000f00 */
[----:B------:R2:W-:Y:S03]  /*02e0*/  STS [UR4], R3 ;  /* 0x00000003ff007988 */ /* 0x0005e60008000804 */
[----:B-12---:R-:W-:Y:S05]  /*02f0*/  CALL.REL.NOINC `($__internal_1_$__cuda_sm10x_tcgen05_guardrail_trap_phase_invalid_during_alloc) ;  /* 0x00000024004c7944 */ /* 0x006fea0003c00000 */
.L_x_2:
[----:B------:R-:W-:Y:S05]  /*0300*/  WARPSYNC.ALL ;  /* 0x0000000000007948 */ /* 0x000fea0003800000 */
[----:B------:R-:W-:Y:S01]  /*0310*/  NOP ;  /* 0x0000000000007918 */ /* 0x000fe20000000000 */
.L_x_0:
[----:B------:R-:W3:Y:S08]  /*0320*/  S2UR UR4, SR_CgaCtaId ;  /* 0x00000000000479c3 */ /* 0x000ef00000008800 */
[----:B------:R-:W-:Y:S01]  /*0330*/  BAR.SYNC.DEFER_BLOCKING 0x0 ;  /* 0x0000000000007b1d */ /* 0x000fe20000010000 */
[----:B------:R-:W-:-:S05]  /*0340*/  LOP3.LUT R36, R0, 0xff, RZ, 0xc0, !PT ;  /* 0x000000ff00247812 */ /* 0x000fca00078ec0ff */
[----:B------:R-:W-:Y:S02]  /*0350*/  UMOV UR8, 0x400 ;  /* 0x0000040000087882 */ /* 0x000fe40000000000 */
[----:B------:R-:W4:Y:S08]  /*0360*/  LDC R7, c[0x0][0x3a0] ;  /* 0x0000e800ff077b82 */ /* 0x000f300000000800 */
[----:B------:R-:W5:Y:S01]  /*0370*/  S2UR UR9, SR_CTAID.Y ;  /* 0x00000000000979c3 */ /* 0x000f620000002600 */
[----:B---3--:R-:W-:-:S09]  /*0380*/  ULEA UR8, UR4, UR8, 0x18 ;  /* 0x0000000804087291 */ /* 0x008fd2000f8ec0ff */
[----:B------:R-:W3:Y:S01]  /*0390*/  LDS R4, [UR8] ;  /* 0x00000008ff047984 */ /* 0x000ee20008000800 */
[----:B------:R-:W-:Y:S06]  /*03a0*/  BAR.SYNC.DEFER_BLOCKING 0x0 ;  /* 0x0000000000007b1d */ /* 0x000fec0000010000 */
[----:B------:R-:W-:Y:S05]  /*03b0*/  @P2 BRA `(.L_x_5) ;  /* 0x0000000000182947 */ /* 0x000fea0003800000 */
[----:B------:R-:W-:Y:S01]  /*03c0*/  ELECT P0, URZ, PT ;  /* 0x0000000000ff782f */ /* 0x000fe20003800000 */
[----:B--2---:R-:W-:Y:S01]  /*03d0*/  IMAD.MOV.U32 R2, RZ, RZ, 0x1 ;  /* 0x00000001ff027424 */ /* 0x004fe200078e00ff */
[----:B------:R-:W-:Y:S01]  /*03e0*/  UMOV UR5, 0x40 ;  /* 0x0000004000057882 */ /* 0x000fe20000000000 */
[----:B------:R-:W-:Y:S01]  /*03f0*/  UVIRTCOUNT.DEALLOC.SMPOOL 0x80 ;  /* 0x000000800000784c */ /* 0x000fe20000000000 */
[----:B------:R-:W-:-:S09]  /*0400*/  ULEA UR5, UR4, UR5, 0x18 ;  /* 0x0000000504057291 */ /* 0x000fd2000f8ec0ff */
[----:B------:R2:W-:Y:S03]  /*0410*/  @P0 STS.U8 [UR5], R2 ;  /* 0x00000002ff000988 */ /* 0x0005e60008000005 */
.L_x_5:
[----:B------:R-:W2:Y:S01]  /*0420*/  S2UR UR4, SR_CTAID.Z ;  /* 0x00000000000479c3 */ /* 0x000ea20000002700 */
[----:B------:R-:W5:Y:S01]  /*0430*/  LDCU UR5, c[0x0][0x370] ;  /* 0x00006e00ff0577ac */ /* 0x000f620008000800 */
[C---:B------:R-:W-:Y:S01]  /*0440*/  ISETP.GE.U32.AND P0, PT, R36.reuse, 0x20, PT ;  /* 0x000000202400780c */ /* 0x040fe20003f06070 */
[----:B----4-:R-:W-:Y:S01]  /*0450*/  VIADD R6, R7, 0xffffffff ;  /* 0xffffffff07067836 */ /* 0x010fe20000000000 */
[C---:B------:R-:W-:Y:S01]  /*0460*/  ISETP.NE.U32.AND P3, PT, R36.reuse, RZ, PT ;  /* 0x000000ff2400720c */ /* 0x040fe20003f65070 */
[----:B------:R-:W2:Y:S02]  /*0470*/  LDCU UR6, c[0x0][0x374] ;  /* 0x00006e80ff0677ac */ /* 0x000ea40008000800 */
[----:B--2---:R-:W-:Y:S01]  /*0480*/  LEA R3, R36, UR8, 0x2 ;  /* 0x0000000824037c11 */ /* 0x004fe2000f8e10ff */
[----:B------:R-:W-:Y:S01]  /*0490*/  BSSY.RECONVERGENT B0, `(.L_x_6) ;  /* 0x0000015000007945 */ /* 0x000fe20003800200 */
[----:B------:R-:W5:Y:S01]  /*04a0*/  S2UR UR7, SR_CTAID.X ;  /* 0x00000000000779c3 */ /* 0x000f620000002500 */
[----:B------:R-:W2:Y:S01]  /*04b0*/  LDCU.64 UR20, c[0x0][0x3c0] ;  /* 0x00007800ff1477ac */ /* 0x000ea20008000a00 */
[----:B---3--:R-:W-:-:S04]  /*04c0*/  R2UR UR23, R4 ;  /* 0x00000000041772ca */ /* 0x008fc800000e0000 */
[----:B------:R3:W-:Y:S02]  /*04d0*/  @!P0 STS [R3], RZ ;  /* 0x000000ff03008388 */ /* 0x0007e40000000800 */
[----:B------:R-:W4:Y:S01]  /*04e0*/  LDC R2, c[0x0][0x398] ;  /* 0x0000e600ff027b82 */ /* 0x000f220000000800 */
[----:B------:R-:W-:Y:S01]  /*04f0*/  NOP ;  /* 0x0000000000007918 */ /* 0x000fe20000000000 */
[----:B------:R3:W-:Y:S01]  /*0500*/  @!P3 STS [UR8+0x20], R6 ;  /* 0x00002006ff00b988 */ /* 0x0007e20008000808 */
[----:B-----5:R-:W-:-:S04]  /*0510*/  UIMAD UR4, UR4, UR6, UR9 ;  /* 0x00000006040472a4 */ /* 0x020fc8000f8e0209 */
[----:B------:R-:W-:-:S04]  /*0520*/  UIMAD UR4, UR4, UR5, UR7 ;  /* 0x00000005040472a4 */ /* 0x000fc8000f8e0207 */
[----:B------:R-:W-:-:S04]  /*0530*/  UIMAD UR4, UR4, 0x180, URZ ;  /* 0x00000180040478a4 */ /* 0x000fc8000f8e02ff */
[----:B--2---:R-:W-:Y:S01]  /*0540*/  UIADD3 UR24, UP0, UPT, UR4, UR20, URZ ;  /* 0x0000001404187290 */ /* 0x004fe2000ff1e0ff */
[----:B----4-:R-:W-:-:S03]  /*0550*/  VIADD R2, R2, 0xffffffff ;  /* 0xffffffff02027836 */ /* 0x010fc60000000000 */
[----:B------:R-:W-:Y:S01]  /*0560*/  ULEA.HI.X.SX32 UR25, UR4, UR21, 0x1, UP0 ;  /* 0x0000001504197291 */ /* 0x000fe200080f0eff */
[----:B---3--:R-:W-:Y:S11]  /*0570*/  @P3 BRA `(.L_x_7) ;  /* 0x0000000000183947 */ /* 0x008ff60003800000 */
[----:B------:R-:W2:Y:S01]  /*0580*/  LDS R4, [UR8+0x8] ;  /* 0x00000808ff047984 */ /* 0x000ea20008000800 */
[----:B------:R-:W3:Y:S01]  /*0590*/  LDC.64 R8, c[0x0][0x380] ;  /* 0x0000e000ff087b82 */ /* 0x000ee20000000a00 */
[----:B------:R-:W-:Y:S02]  /*05a0*/  IMAD.MOV.U32 R5, RZ, RZ, 0x70 ;  /* 0x00000070ff057424 */ /* 0x000fe400078e00ff */
[----:B---3--:R3:W-:Y:S03]  /*05b0*/  STS.64 [UR8], R8 ;  /* 0x00000008ff007988 */ /* 0x0087e60008000a08 */
[----:B--2---:R-:W-:-:S05]  /*05c0*/  LOP3.LUT R4, R4, 0x10, R5, 0xd8, !PT ;  /* 0x0000001004047812 */ /* 0x004fca00078ed805 */
[----:B------:R3:W-:Y:S02]  /*05d0*/  STS [UR8+0x8], R4 ;  /* 0x00000804ff007988 */ /* 0x0007e40008000808 */
.L_x_7:
[----:B------:R-:W-:Y:S05]  /*05e0*/  BSYNC.RECONVERGENT B0 ;  /* 0x0000000000007941 */ /* 0x000fea0003800200 */
.L_x_6:
[----:B------:R-:W-:Y:S04]  /*05f0*/  BSSY.RECONVERGENT B0, `(.L_x_8) ;  /* 0x000000a000007945 */ /* 0x000fe80003800200 */
[----:B------:R-:W-:Y:S05]  /*0600*/  @P3 BRA `(.L_x_9) ;  /* 0x0000000000203947 */ /* 0x000fea0003800000 */
[----:B---3--:R-:W2:Y:S01]  /*0610*/  LDS R4, [UR8+0x34] ;  /* 0x00003408ff047984 */ /* 0x008ea20008000800 */
[----:B------:R-:W-:Y:S02]  /*0620*/  IMAD.MOV.U32 R5, RZ, RZ, 0x1f000000 ;  /* 0x1f000000ff057424 */ /* 0x000fe400078e00ff */
[----:B------:R-:W-:Y:S01]  /*0630*/  @!P3 IMAD.MOV.U32 R8, RZ, RZ, 0x7f ;  /* 0x0000007fff08b424 */ /* 0x000fe200078e00ff */
[----:B------:R-:W3:Y:S02]  /*0640*/  @!P3 LDS R9, [UR8+0x38] ;  /* 0x00003808ff09b984 */ /* 0x000ee40008000800 */
[----:B--2---:R-:W-:Y:S02]  /*0650*/  LOP3.LUT R4, R4, 0xff000000, R5, 0xb8, !PT ;  /* 0xff00000004047812 */ /* 0x004fe400078eb805 */
[----:B---3--:R-:W-:-:S03]  /*0660*/  @!P3 LOP3.LUT R5, R9, 0xff, R8, 0xb8, !PT ;  /* 0x000000ff0905b812 */ /* 0x008fc600078eb808 */
[----:B------:R2:W-:Y:S04]  /*0670*/  STS [UR8+0x34], R4 ;  /* 0x00003404ff007988 */ /* 0x0005e80008000808 */
[----:B------:R2:W-:Y:S02]  /*0680*/  @!P3 STS [UR8+0x38], R5 ;  /* 0x00003805ff00b988 */ /* 0x0005e40008000808 */
.L_x_9:
[----:B------:R-:W-:Y:S05]  /*0690*/  BSYNC.RECONVERGENT B0 ;  /* 0x0000000000007941 */ /* 0x000fea0003800200 */
.L_x_8:
[----:B------:R-:W-:Y:S04]  /*06a0*/  BSSY.RECONVERGENT B0, `(.L_x_10) ;  /* 0x000000a000007945 */ /* 0x000fe80003800200 */
[----:B------:R-:W-:Y:S05]  /*06b0*/  @P3 BRA `(.L_x_11) ;  /* 0x0000000000203947 */ /* 0x000fea0003800000 */
[----:B--23--:R-:W2:Y:S01]  /*06c0*/  LDS R4, [UR8+0x1c] ;  /* 0x00001c08ff047984 */ /* 0x00cea20008000800 */
[----:B------:R-:W3:Y:S03]  /*06d0*/  LDC.64 R10, c[0x0][0x3a8] ;  /* 0x0000ea00ff0a7b82 */ /* 0x000ee60000000a00 */
[----:B------:R4:W-:Y:S01]  /*06e0*/  STS [UR8+0x24], R2 ;  /* 0x00002402ff007988 */ /* 0x0009e20008000808 */
[--C-:B---3--:R-:W-:Y:S02]  /*06f0*/  SHF.R.U32.HI R9, RZ, 0x4, R11.reuse ;  /* 0x00000004ff097819 */ /* 0x108fe4000001160b */
[----:B------:R-:W-:-:S05]  /*0700*/  SHF.R.U64 R5, R10, 0x4, R11 ;  /* 0x000000040a057819 */ /* 0x000fca000000120b */
[----:B------:R4:W-:Y:S01]  /*0710*/  STS [UR8+0xc], R5 ;  /* 0x00000c05ff007988 */ /* 0x0009e20008000808 */
[----:B--2---:R-:W-:-:S05]  /*0720*/  LOP3.LUT R4, R4, 0xf, R9, 0xb8, !PT ;  /* 0x0000000f04047812 */ /* 0x004fca00078eb809 */
[----:B------:R4:W-:Y:S02]  /*0730*/  STS [UR8+0x1c], R4 ;  /* 0x00001c04ff007988 */ /* 0x0009e40008000808 */
.L_x_11:
[----:B------:R-:W-:Y:S05]  /*0740*/  BSYNC.RECONVERGENT B0 ;  /* 0x0000000000007941 */ /* 0x000fea0003800200 */
.L_x_10:
[----:B------:R-:W-:Y:S04]  /*0750*/  BSSY.RECONVERGENT B1, `(.L_x_12) ;  /* 0x000001d000017945 */ /* 0x000fe80003800200 */
[----:B------:R-:W-:Y:S04]  /*0760*/  BSSY.RELIABLE B0, `(.L_x_13) ;  /* 0x0000018000007945 */ /* 0x000fe80003800100 */
[----:B------:R-:W-:Y:S05]  /*0770*/  @P3 BRA `(.L_x_14) ;  /* 0x00000000001c3947 */ /* 0x000fea0003800000 */
[----:B--234-:R-:W2:Y:S02]  /*0780*/  LDS R4, [UR8+0x34] ;  /* 0x00003408ff047984 */ /* 0x01cea40008000800 */
[----:B--2---:R-:W-:-:S05]  /*0790*/  LOP3.LUT R4, R4, 0x7, RZ, 0xb8, !PT ;  /* 0x0000000704047812 */ /* 0x004fca00078eb8ff */
[----:B------:R2:W-:Y:S01]  /*07a0*/  STS [UR8+0x34], R4 ;  /* 0x00003404ff007988 */ /* 0x0005e20008000808 */
[----:B------:R-:W-:Y:S05]  /*07b0*/  @P3 BRA `(.L_x_15) ;  /* 0x00000000001c3947 */ /* 0x000fea0003800000 */
[----:B--2---:R-:W2:Y:S02]  /*07c0*/  LDS R4, [UR8+0x34] ;  /* 0x00003408ff047984 */ /* 0x004ea40008000800 */
[----:B--2---:R-:W-:-:S05]  /*07d0*/  LOP3.LUT R4, R4, 0x38, RZ, 0xb8, !PT ;  /* 0x0000003804047812 */ /* 0x004fca00078eb8ff */
[----:B------:R5:W-:Y:S02]  /*07e0*/  STS [UR8+0x34], R4 ;  /* 0x00003404ff007988 */ /* 0x000be40008000808 */
.L_x_14:
[----:B------:R-:W-:Y:S05]  /*07f0*/  @P3 BRA `(.L_x_16) ;  /* 0x00000000001c3947 */ /* 0x000fea0003800000 */
[----:B--2345:R-:W2:Y:S02]  /*0800*/  LDS R4, [UR8+0x8] ;  /* 0x00000808ff047984 */ /* 0x03cea40008000800 */
[----:B--2---:R-:W-:-:S05]  /*0810*/  LOP3.LUT R4, R4, 0x780, RZ, 0xb8, !PT ;  /* 0x0000078004047812 */ /* 0x004fca00078eb8ff */
[----:B------:R3:W-:Y:S02]  /*0820*/  STS [UR8+0x8], R4 ;  /* 0x00000804ff007988 */ /* 0x0007e40008000808 */
.L_x_15:
[----:B------:R-:W-:Y:S05]  /*0830*/  @P3 BRA `(.L_x_17) ;  /* 0x0000000000283947 */ /* 0x000fea0003800000 */
[----:B--23--:R-:W2:Y:S02]  /*0840*/  LDS R4, [UR8+0x8] ;  /* 0x00000808ff047984 */ /* 0x00cea40008000800 */
[----:B--2---:R-:W-:-:S05]  /*0850*/  LOP3.LUT R4, R4, 0x1800, RZ, 0xb8, !PT ;  /* 0x0000180004047812 */ /* 0x004fca00078eb8ff */
[----:B------:R2:W-:Y:S02]  /*0860*/  STS [UR8+0x8], R4 ;  /* 0x00000804ff007988 */ /* 0x0005e40008000808 */
.L_x_16:
[----:B------:R-:W-:Y:S05]  /*0870*/  @P3 BREAK.RELIABLE B0 ;  /* 0x0000000000003942 */ /* 0x000fea0003800100 */
[----:B------:R-:W-:Y:S05]  /*0880*/  @P3 BRA `(.L_x_18) ;  /* 0x0000000000243947 */ /* 0x000fea0003800000 */
[----:B--2-4-:R-:W2:Y:S01]  /*0890*/  LDS R5, [UR8+0x8] ;  /* 0x00000808ff057984 */ /* 0x014ea20008000800 */
[----:B---3-5:R-:W-:-:S05]  /*08a0*/  IMAD.MOV.U32 R4, RZ, RZ, 0x6000 ;  /* 0x00006000ff047424 */ /* 0x028fca00078e00ff */
[----:B--2---:R-:W-:-:S04]  /*08b0*/  LOP3.LUT R4, R5, 0x2000, R4, 0xd8, !PT ;  /* 0x0000200005047812 */ /* 0x004fc800078ed804 */
[----:B------:R-:W-:-:S05]  /*08c0*/  LOP3.LUT R4, R4, 0x400000, RZ, 0xb8, !PT ;  /* 0x0040000004047812 */ /* 0x000fca00078eb8ff */
[----:B------:R4:W-:Y:S02]  /*08d0*/  STS [UR8+0x8], R4 ;  /* 0x00000804ff007988 */ /* 0x0009e40008000808 */
.L_x_17:
[----:B------:R-:W-:Y:S05]  /*08e0*/  BSYNC.RELIABLE B0 ;  /* 0x0000000000007941 */ /* 0x000fea0003800100 */
.L_x_13:
[----:B--234-:R-:W2:Y:S02]  /*08f0*/  @!P3 LDS R4, [UR8+0x8] ;  /* 0x00000808ff04b984 */ /* 0x01cea40008000800 */
[----:B--2---:R-:W-:-:S05]  /*0900*/  @!P3 LOP3.LUT R4, R4, 0x8000, RZ, 0xb8, !PT ;  /* 0x000080000404b812 */ /* 0x004fca00078eb8ff */
[----:B------:R2:W-:Y:S02]  /*0910*/  @!P3 STS [UR8+0x8], R4 ;  /* 0x00000804ff00b988 */ /* 0x0005e40008000808 */
.L_x_18:
[----:B------:R-:W-:Y:S05]  /*0920*/  BSYNC.RECONVERGENT B1 ;  /* 0x0000000000017941 */ /* 0x000fea0003800200 */
.L_x_12:
[----:B------:R-:W-:Y:S05]  /*0930*/  WARPSYNC.ALL ;  /* 0x0000000000007948 */ /* 0x000fea0003800000 */
[----:B------:R-:W-:Y:S01]  /*0940*/  NOP ;  /* 0x0000000000007918 */ /* 0x000fe20000000000 */
[----:B------:R-:W-:Y:S05]  /*0950*/  @P0 BRA `(.L_x_19) ;  /* 0x0000000000300947 */ /* 0x000fea0003800000 */
[----:B--2345:R-:W2:Y:S01]  /*0960*/  S2R R4, SR_LANEID ;  /* 0x0000000000047919 */ /* 0x03cea20000000000 */
[----:B------:R-:W-:Y:S05]  /*0970*/  WARPSYNC.ALL ;  /* 0x0000000000007948 */ /* 0x000fea0003800000 */
[----:B------:R-:W-:Y:S01]  /*0980*/  NOP ;  /* 0x0000000000007918 */ /* 0x000fe20000000000 */
[----:B--2---:R-:W-:-:S05]  /*0990*/  IMAD.SHL.U32 R8, R4, 0x4, RZ ;  /* 0x0000000404087824 */ /* 0x004fca00078e00ff */
[----:B------:R-:W2:Y:S01]  /*09a0*/  LDS R9, [R8+UR8] ;  /* 0x0000000808097984 */ /* 0x000ea20008000800 */
[----:B------:R-:W-:-:S05]  /*09b0*/  IADD3 R4, P1, PT, R8, UR24, RZ ;  /* 0x0000001808047c10 */ /* 0x000fca000ff3e0ff */
[----:B------:R-:W-:-:S05]  /*09c0*/  IMAD.X R5, RZ, RZ, UR25, P1 ;  /* 0x00000019ff057e24 */ /* 0x000fca00088e06ff */
[----:B--2---:R2:W3:Y:S01]  /*09d0*/  ATOMG.E.EXCH.STRONG.GPU PT, RZ, [R4], R9 ;  /* 0x0000000904ff73a8 */ /* 0x0044e200041ee100 */
[----:B------:R-:W-:-:S04]  /*09e0*/  DEPBAR {5,4,3,2,1,0} ;  /* 0x0000003f0000791a */ /* 0x000fc80000000000 */
[----:B------:R-:W4:Y:S02]  /*09f0*/  CCTL.E.C.LDCU.IV.DEEP [UR24] ;  /* 0x0000000018007540 */ /* 0x000f240009c08000 */
[----:B----4-:R2:W-:Y:S01]  /*0a00*/  UTMACCTL.IV [UR24] ;  /* 0x00000000180079b9 */ /* 0x0105e20008000000 */
[----:B------:R-:W-:Y:S01]  /*0a10*/  NOP ;  /* 0x0000000000007918 */ /* 0x000fe20000000000 */
.L_x_19:
[----:B------:R-:W-:Y:S05]  /*0a20*/  @P0 BRA `(.L_x_20) ;  /* 0x00000000000c0947 */ /* 0x000fea0003800000 */
[----:B------:R0:W-:Y:S01]  /*0a30*/  UTMACMDFLUSH ;  /* 0x00000000000079b7 */ /* 0x0001e20000000000 */
[----:B------:R-:W-:Y:S05]  /*0a40*/  @P0 BRA `(.L_x_20) ;  /* 0x0000000000040947 */ /* 0x000fea0003800000 */
[----:B------:R-:W-:-:S04]  /*0a50*/  DEPBAR.LE SB0, 0x0 ;  /* 0x000080000000791a */ /* 0x000fc80000000000 */
.L_x_20:
[----:B------:R-:W-:Y:S05]  /*0a60*/  WARPSYNC.ALL ;  /* 0x0000000000007948 */ /* 0x000fea0003800000 */
[----:B------:R-:W-:Y:S01]  /*0a70*/  NOP ;  /* 0x0000000000007918 */ /* 0x000fe20000000000 */
[----:B---3--:R-:W-:Y:S06]  /*0a80*/  BAR.SYNC.DEFER_BLOCKING 0x0 ;  /* 0x0000000000007b1d */ /* 0x008fec0000010000 */
[----:B------:R-:W-:Y:S02]  /*0a90*/  BSSY.RECONVERGENT B1, `(.L_x_21) ;  /* 0x000000b000017945 */ /* 0x000fe40003800200 */
[----:B------:R-:W-:Y:S06]  /*0aa0*/  BAR.SYNC.DEFER_BLOCKING 0x0 ;  /* 0x0000000000007b1d */ /* 0x000fec0000010000 */
[----:B------:R3:W-:Y:S01]  /*0ab0*/  @!P0 STS [R3], RZ ;  /* 0x000000ff03008388 */ /* 0x0007e20000000800 */
[----:B------:R-:W-:Y:S01]  /*0ac0*/  NOP ;  /* 0x0000000000007918 */ /* 0x000fe20000000000 */
[----:B------:R-:W-:Y:S05]  /*0ad0*/  @P3 BRA `(.L_x_22) ;  /* 0x0000000000183947 */ /* 0x000fea0003800000 */
[----:B--2-45:R-:W2:Y:S01]  /*0ae0*/  LDS R4, [UR8+0x8] ;  /* 0x00000808ff047984 */ /* 0x034ea20008000800 */
[----:B------:R-:W4:Y:S01]  /*0af0*/  LDC.64 R8, c[0x0][0x388] ;  /* 0x0000e200ff087b82 */ /* 0x000f220000000a00 */
[----:B------:R-:W-:Y:S02]  /*0b00*/  IMAD.MOV.U32 R5, RZ, RZ, 0x70 ;  /* 0x00000070ff057424 */ /* 0x000fe400078e00ff */
[----:B----4-:R4:W-:Y:S03]  /*0b10*/  STS.64 [UR8], R8 ;  /* 0x00000008ff007988 */ /* 0x0109e60008000a08 */
[----:B--2---:R-:W-:-:S05]  /*0b20*/  LOP3.LUT R4, R4, 0x10, R5, 0xd8, !PT ;  /* 0x0000001004047812 */ /* 0x004fca00078ed805 */
[----:B------:R4:W-:Y:S02]  /*0b30*/  STS [UR8+0x8], R4 ;  /* 0x00000804ff007988 */ /* 0x0009e40008000808 */
.L_x_22:
[----:B--2---:R-:W-:Y:S05]  /*0b40*/  BSYNC.RECONVERGENT B1 ;  /* 0x0000000000017941 */ /* 0x004fea0003800200 */
.L_x_21:
[----:B------:R-:W-:Y:S04]  /*0b50*/  BSSY.RECONVERGENT B2, `(.L_x_23) ;  /* 0x000000f000027945 */ /* 0x000fe80003800200 */
[----:B------:R-:W-:Y:S04]  /*0b60*/  BSSY.RELIABLE B1, `(.L_x_24) ;  /* 0x000000c000017945 */ /* 0x000fe80003800100 */
[----:B------:R-:W-:Y:S05]  /*0b70*/  @P3 BRA `(.L_x_25) ;  /* 0x0000000000283947 */ /* 0x000fea0003800000 */
[----:B----45:R-:W2:Y:S01]  /*0b80*/  LDS R4, [UR8+0x34] ;  /* 0x00003408ff047984 */ /* 0x030ea20008000800 */
[----:B------:R-:W-:Y:S01]  /*0b90*/  IMAD.MOV.U32 R5, RZ, RZ, 0x1f000000 ;  /* 0x1f000000ff057424 */ /* 0x000fe200078e00ff */
[----:B------:R-:W-:Y:S05]  /*0ba0*/  @P3 BREAK.RELIABLE B1 ;  /* 0x0000000000013942 */ /* 0x000fea0003800100 */
[----:B--2---:R-:W-:-:S05]  /*0bb0*/  LOP3.LUT R4, R4, 0xff000000, R5, 0xb8, !PT ;  /* 0xff00000004047812 */ /* 0x004fca00078eb805 */
[----:B------:R2:W-:Y:S01]  /*0bc0*/  STS [UR8+0x34], R4 ;  /* 0x00003404ff007988 */ /* 0x0005e20008000808 */
[----:B------:R-:W-:Y:S05]  /*0bd0*/  @P3 BRA `(.L_x_26) ;  /* 0x0000000000183947 */ /* 0x000fea0003800000 */
[----:B------:R-:W4:Y:S01]  /*0be0*/  LDS R5, [UR8+0x38] ;  /* 0x00003808ff057984 */ /* 0x000f220008000800 */
[----:B--2---:R-:W-:-:S05]  /*0bf0*/  IMAD.MOV.U32 R4, RZ, RZ, 0x3f ;  /* 0x0000003fff047424 */ /* 0x004fca00078e00ff */
[----:B----4-:R-:W-:-:S05]  /*0c00*/  LOP3.LUT R4, R5, 0xff, R4, 0xb8, !PT ;  /* 0x000000ff05047812 */ /* 0x010fca00078eb804 */
[----:B------:R2:W-:Y:S02]  /*0c10*/  STS [UR8+0x38], R4 ;  /* 0x00003804ff007988 */ /* 0x0005e40008000808 */
.L_x_25:
[----:B------:R-:W-:Y:S05]  /*0c20*/  BSYNC.RELIABLE B1 ;  /* 0x0000000000017941 */ /* 0x000fea0003800100 */
.L_x_24:
[----:B------:R2:W-:Y:S02]  /*0c30*/  @!P3 STS [UR8+0x20], R6 ;  /* 0x00002006ff00b988 */ /* 0x0005e40008000808 */
.L_x_26:
[----:B------:R-:W-:Y:S05]  /*0c40*/  BSYNC.RECONVERGENT B2 ;  /* 0x0000000000027941 */ /* 0x000fea0003800200 */
.L_x_23:
[----:B------:R-:W-:Y:S05]  /*0c50*/  WARPSYNC.ALL ;  /* 0x0000000000007948 */ /* 0x000fea0003800000 */
[----:B------:R-:W-:Y:S01]  /*0c60*/  NOP ;  /* 0x0000000000007918 */ /* 0x000fe20000000000 */
[----:B--2---:R-:W2:Y:S01]  /*0c70*/  LDC R6, c[0x0][0x39c] ;  /* 0x0000e700ff067b82 */ /* 0x004ea20000000800 */
[----:B------:R-:W-:Y:S01]  /*0c80*/  BSSY.RECONVERGENT B2, `(.L_x_27) ;  /* 0x000000b000027945 */ /* 0x000fe20003800200 */
[----:B--2---:R-:W-:-:S03]  /*0c90*/  VIADD R6, R6, 0xffffffff ;  /* 0xffffffff06067836 */ /* 0x004fc60000000000 */
[----:B------:R-:W-:Y:S05]  /*0ca0*/  @P3 BRA `(.L_x_28) ;  /* 0x0000000000203947 */ /* 0x000fea0003800000 */
[----:B----45:R-:W2:Y:S01]  /*0cb0*/  LDS R4, [UR8+0x1c] ;  /* 0x00001c08ff047984 */ /* 0x030ea20008000800 */
[----:B------:R-:W4:Y:S03]  /*0cc0*/  LDC.64 R10, c[0x0][0x3b0] ;  /* 0x0000ec00ff0a7b82 */ /* 0x000f260000000a00 */
[----:B------:R5:W-:Y:S01]  /*0cd0*/  STS [UR8+0x24], R6 ;  /* 0x00002406ff007988 */ /* 0x000be20008000808 */
[--C-:B----4-:R-:W-:Y:S02]  /*0ce0*/  SHF.R.U32.HI R9, RZ, 0x4, R11.reuse ;  /* 0x00000004ff097819 */ /* 0x110fe4000001160b */
[----:B------:R-:W-:-:S05]  /*0cf0*/  SHF.R.U64 R5, R10, 0x4, R11 ;  /* 0x000000040a057819 */ /* 0x000fca000000120b */
[----:B------:R5:W-:Y:S01]  /*0d00*/  STS [UR8+0xc], R5 ;  /* 0x00000c05ff007988 */ /* 0x000be20008000808 */
[----:B--2---:R-:W-:-:S05]  /*0d10*/  LOP3.LUT R4, R4, 0xf, R9, 0xb8, !PT ;  /* 0x0000000f04047812 */ /* 0x004fca00078eb809 */
[----:B------:R5:W-:Y:S02]  /*0d20*/  STS [UR8+0x1c], R4 ;  /* 0x00001c04ff007988 */ /* 0x000be40008000808 */
.L_x_28:
[----:B------:R-:W-:Y:S05]  /*0d30*/  BSYNC.RECONVERGENT B2 ;  /* 0x0000000000027941 */ /* 0x000fea0003800200 */
.L_x_27:
[----:B------:R-:W-:Y:S04]  /*0d40*/  BSSY.RECONVERGENT B3, `(.L_x_29) ;  /* 0x000001d000037945 */ /* 0x000fe80003800200 */
[----:B------:R-:W-:Y:S04]  /*0d50*/  BSSY.RELIABLE B2, `(.L_x_30) ;  /* 0x0000018000027945 */ /* 0x000fe80003800100 */
[----:B------:R-:W-:Y:S05]  /*0d60*/  @P3 BRA `(.L_x_31) ;  /* 0x00000000001c3947 */ /* 0x000fea0003800000 */
[----:B----45:R-:W2:Y:S02]  /*0d70*/  LDS R4, [UR8+0x34] ;  /* 0x00003408ff047984 */ /* 0x030ea40008000800 */
[----:B--2---:R-:W-:-:S05]  /*0d80*/  LOP3.LUT R4, R4, 0x7, RZ, 0xb8, !PT ;  /* 0x0000000704047812 */ /* 0x004fca00078eb8ff */
[----:B------:R2:W-:Y:S01]  /*0d90*/  STS [UR8+0x34], R4 ;  /* 0x00003404ff007988 */ /* 0x0005e20008000808 */
[----:B------:R-:W-:Y:S05]  /*0da0*/  @P3 BRA `(.L_x_32) ;  /* 0x00000000001c3947 */ /* 0x000fea0003800000 */
[----:B--2---:R-:W2:Y:S02]  /*0db0*/  LDS R4, [UR8+0x34] ;  /* 0x00003408ff047984 */ /* 0x004ea40008000800 */
[----:B--2---:R-:W-:-:S05]  /*0dc0*/  LOP3.LUT R4, R4, 0x38, RZ, 0xb8, !PT ;  /* 0x0000003804047812 */ /* 0x004fca00078eb8ff */
[----:B------:R2:W-:Y:S02]  /*0dd0*/  STS [UR8+0x34], R4 ;  /* 0x00003404ff007988 */ /* 0x0005e40008000808 */
.L_x_31:
[----:B------:R-:W-:Y:S05]  /*0de0*/  @P3 BRA `(.L_x_33) ;  /* 0x00000000001c3947 */ /* 0x000fea0003800000 */
[----:B--2-45:R-:W2:Y:S02]  /*0df0*/  LDS R4, [UR8+0x8] ;  /* 0x00000808ff047984 */ /* 0x034ea40008000800 */
[----:B--2---:R-:W-:-:S05]  /*0e00*/  LOP3.LUT R4, R4, 0x780, RZ, 0xb8, !PT ;  /* 0x0000078004047812 */ /* 0x004fca00078eb8ff */
[----:B------:R4:W-:Y:S02]  /*0e10*/  STS [UR8+0x8], R4 ;  /* 0x00000804ff007988 */ /* 0x0009e40008000808 */
.L_x_32:
[----:B------:R-:W-:Y:S05]  /*0e20*/  @P3 BRA `(.L_x_34) ;  /* 0x0000000000283947 */ /* 0x000fea0003800000 */
[----:B--2-4-:R-:W2:Y:S02]  /*0e30*/  LDS R4, [UR8+0x8] ;  /* 0x00000808ff047984 */ /* 0x014ea40008000800 */
[----:B--2---:R-:W-:-:S05]  /*0e40*/  LOP3.LUT R4, R4, 0x1800, RZ, 0xb8, !PT ;  /* 0x0000180004047812 */ /* 0x004fca00078eb8ff */
[----:B------:R2:W-:Y:S02]  /*0e50*/  STS [UR8+0x8], R4 ;  /* 0x00000804ff007988 */ /* 0x0005e40008000808 */
.L_x_33:
[----:B------:R-:W-:Y:S05]  /*0e60*/  @P3 BREAK.RELIABLE B2 ;  /* 0x0000000000023942 */ /* 0x000fea0003800100 */
[----:B------:R-:W-:Y:S05]  /*0e70*/  @P3 BRA `(.L_x_35) ;  /* 0x0000000000243947 */ /* 0x000fea0003800000 */
[----:B--2-45:R-:W2:Y:S01]  /*0e80*/  LDS R4, [UR8+0x8] ;  /* 0x00000808ff047984 */ /* 0x034ea20008000800 */
[----:B------:R-:W-:-:S05]  /*0e90*/  IMAD.MOV.U32 R5, RZ, RZ, 0x6000 ;  /* 0x00006000ff057424 */ /* 0x000fca00078e00ff */
[----:B--2---:R-:W-:-:S04]  /*0ea0*/  LOP3.LUT R4, R4, 0x2000, R5, 0xd8, !PT ;  /* 0x0000200004047812 */ /* 0x004fc800078ed805 */
[----:B------:R-:W-:-:S05]  /*0eb0*/  LOP3.LUT R4, R4, 0x400000, RZ, 0xb8, !PT ;  /* 0x0040000004047812 */ /* 0x000fca00078eb8ff */
[----:B------:R5:W-:Y:S02]  /*0ec0*/  STS [UR8+0x8], R4 ;  /* 0x00000804ff007988 */ /* 0x000be40008000808 */
.L_x_34:
[----:B------:R-:W-:Y:S05]  /*0ed0*/  BSYNC.RELIABLE B2 ;  /* 0x0000000000027941 */ /* 0x000fea0003800100 */
.L_x_30:
[----:B--2-45:R-:W2:Y:S02]  /*0ee0*/  @!P3 LDS R4, [UR8+0x8] ;  /* 0x00000808ff04b984 */ /* 0x034ea40008000800 */
[----:B--2---:R-:W-:-:S05]  /*0ef0*/  @!P3 LOP3.LUT R4, R4, 0x8000, RZ, 0xb8, !PT ;  /* 0x000080000404b812 */ /* 0x004fca00078eb8ff */
[----:B------:R2:W-:Y:S02]  /*0f00*/  @!P3 STS [UR8+0x8], R4 ;  /* 0x00000804ff00b988 */ /* 0x0005e40008000808 */
.L_x_35:
[----:B------:R-:W-:Y:S05]  /*0f10*/  BSYNC.RECONVERGENT B3 ;  /* 0x0000000000037941 */ /* 0x000fea0003800200 */
.L_x_29:
[----:B------:R-:W-:Y:S05]  /*0f20*/  WARPSYNC.ALL ;  /* 0x0000000000007948 */ /* 0x000fea0003800000 */
[----:B------:R-:W-:Y:S01]  /*0f30*/  NOP ;  /* 0x0000000000007918 */ /* 0x000fe20000000000 */
[----:B------:R-:W-:-:S04]  /*0f40*/  UIADD3 UR5, UPT, UPT, UR4, 0x80, URZ ;  /* 0x0000008004057890 */ /* 0x000fc8000fffe0ff */
[----:B------:R-:W-:-:S04]  /*0f50*/  UIADD3 UR26, UP0, UPT, UR5, UR20, URZ ;  /* 0x00000014051a7290 */ /* 0x000fc8000ff1e0ff */
[----:B------:R-:W-:Y:S01]  /*0f60*/  ULEA.HI.X.SX32 UR27, UR5, UR21, 0x1, UP0 ;  /* 0x00000015051b7291 */ /* 0x000fe200080f0eff */
[----:B------:R-:W-:Y:S11]  /*0f70*/  @P0 BRA `(.L_x_36) ;  /* 0x0000000000300947 */ /* 0x000ff60003800000 */
[----:B--2-45:R-:W2:Y:S01]  /*0f80*/  S2R R4, SR_LANEID ;  /* 0x0000000000047919 */ /* 0x034ea20000000000 */
[----:B------:R-:W-:Y:S05]  /*0f90*/  WARPSYNC.ALL ;  /* 0x0000000000007948 */ /* 0x000fea0003800000 */
[----:B------:R-:W-:Y:S01]  /*0fa0*/  NOP ;  /* 0x0000000000007918 */ /* 0x000fe20000000000 */
[----:B--2---:R-:W-:-:S05]  /*0fb0*/  IMAD.SHL.U32 R8, R4, 0x4, RZ ;  /* 0x0000000404087824 */ /* 0x004fca00078e00ff */
[----:B------:R-:W2:Y:S01]  /*0fc0*/  LDS R9, [R8+UR8] ;  /* 0x0000000808097984 */ /* 0x000ea20008000800 */
[----:B------:R-:W-:-:S05]  /*0fd0*/  IADD3 R4, P1, PT, R8, UR26, RZ ;  /* 0x0000001a08047c10 */ /* 0x000fca000ff3e0ff */
[----:B------:R-:W-:-:S05]  /*0fe0*/  IMAD.X R5, RZ, RZ, UR27, P1 ;  /* 0x0000001bff057e24 */ /* 0x000fca00088e06ff */
[----:B--2---:R2:W4:Y:S01]  /*0ff0*/  ATOMG.E.EXCH.STRONG.GPU PT, RZ, [R4], R9 ;  /* 0x0000000904ff73a8 */ /* 0x00452200041ee100 */
[----:B------:R-:W-:-:S04]  /*1000*/  DEPBAR {5,4,3,2,1,0} ;  /* 0x0000003f0000791a */ /* 0x000fc80000000000 */
[----:B------:R-:W5:Y:S02]  /*1010*/  CCTL.E.C.LDCU.IV.DEEP [UR26] ;  /* 0x000000001a007540 */ /* 0x000f640009c08000 */
[----:B-----5:R2:W-:Y:S01]  /*1020*/  UTMACCTL.IV [UR26] ;  /* 0x000000001a0079b9 */ /* 0x0205e20008000000 */
[----:B------:R-:W-:Y:S01]  /*1030*/  NOP ;  /* 0x0000000000007918 */ /* 0x000fe20000000000 */
.L_x_36:
[----:B------:R-:W-:Y:S05]  /*1040*/  @P0 BRA `(.L_x_37) ;  /* 0x00000000000c0947 */ /* 0x000fea0003800000 */
[----:B------:R0:W-:Y:S01]  /*1050*/  UTMACMDFLUSH ;  /* 0x00000000000079b7 */ /* 0x0001e20000000000 */
[----:B------:R-:W-:Y:S05]  /*1060*/  @P0 BRA `(.L_x_37) ;  /* 0x0000000000040947 */ /* 0x000fea0003800000 */
[----:B------:R-:W-:-:S04]  /*1070*/  DEPBAR.LE SB0, 0x0 ;  /* 0x000080000000791a */ /* 0x000fc80000000000 */
.L_x_37:
[----:B------:R-:W-:Y:S05]  /*1080*/  WARPSYNC.ALL ;  /* 0x0000000000007948 */ /* 0x000fea0003800000 */
[----:B------:R-:W-:Y:S01]  /*1090*/  NOP ;  /* 0x0000000000007918 */ /* 0x000fe20000000000 */
[----:B----4-:R-:W-:Y:S06]  /*10a0*/  BAR.SYNC.DEFER_BLOCKING 0x0 ;  /* 0x0000000000007b1d */ /* 0x010fec0000010000 */
[----:B------:R-:W-:Y:S02]  /*10b0*/  BSSY.RECONVERGENT B3, `(.L_x_38) ;  /* 0x000000b000037945 */ /* 0x000fe40003800200 */
[----:B------:R-:W-:Y:S06]  /*10c0*/  BAR.SYNC.DEFER_BLOCKING 0x0 ;  /* 0x0000000000007b1d */ /* 0x000fec0000010000 */
[----:B------:R4:W-:Y:S01]  /*10d0*/  @!P0 STS [R3], RZ ;  /* 0x000000ff03008388 */ /* 0x0009e20000000800 */
[----:B------:R-:W-:Y:S01]  /*10e0*/  NOP ;  /* 0x0000000000007918 */ /* 0x000fe20000000000 */
[----:B------:R-:W-:Y:S05]  /*10f0*/  @P3 BRA `(.L_x_39) ;  /* 0x0000000000183947 */ /* 0x000fea0003800000 */
[----:B---34-:R-:W3:Y:S01]  /*1100*/  LDS R3, [UR8+0x8] ;  /* 0x00000808ff037984 */ /* 0x018ee20008000800 */
[----:B--2---:R-:W2:Y:S01]  /*1110*/  LDC.64 R8, c[0x0][0x390] ;  /* 0x0000e400ff087b82 */ /* 0x004ea20000000a00 */
[----:B-----5:R-:W-:Y:S02]  /*1120*/  IMAD.MOV.U32 R4, RZ, RZ, 0x70 ;  /* 0x00000070ff047424 */ /* 0x020fe400078e00ff */
[----:B--2---:R2:W-:Y:S03]  /*1130*/  STS.64 [UR8], R8 ;  /* 0x00000008ff007988 */ /* 0x0045e60008000a08 */
[----:B---3--:R-:W-:-:S05]  /*1140*/  LOP3.LUT R3, R3, 0x10, R4, 0xd8, !PT ;  /* 0x0000001003037812 */ /* 0x008fca00078ed804 */
[----:B------:R2:W-:Y:S02]  /*1150*/  STS [UR8+0x8], R3 ;  /* 0x00000803ff007988 */ /* 0x0005e40008000808 */
.L_x_39:
[----:B--2---:R-:W-:Y:S05]  /*1160*/  BSYNC.RECONVERGENT B3 ;  /* 0x0000000000037941 */ /* 0x004fea0003800200 */
.L_x_38:
[----:B------:R-:W-:Y:S04]  /*1170*/  BSSY.RECONVERGENT B4, `(.L_x_40) ;  /* 0x0000033000047945 */ /* 0x000fe80003800200 */
[----:B------:R-:W-:Y:S04]  /*1180*/  BSSY.RELIABLE B3, `(.L_x_41) ;  /* 0x000002e000037945 */ /* 0x000fe80003800100 */
[----:B------:R-:W-:Y:S05]  /*1190*/  @P3 BRA `(.L_x_42) ;  /* 0x0000000000243947 */ /* 0x000fea0003800000 */
[----:B---34-:R-:W2:Y:S01]  /*11a0*/  LDS R3, [UR8+0x34] ;  /* 0x00003408ff037984 */ /* 0x018ea20008000800 */
[----:B-----5:R-:W-:-:S05]  /*11b0*/  IMAD.MOV.U32 R4, RZ, RZ, 0x3f000000 ;  /* 0x3f000000ff047424 */ /* 0x020fca00078e00ff */
[----:B--2---:R-:W-:-:S05]  /*11c0*/  LOP3.LUT R3, R3, 0xff000000, R4, 0xb8, !PT ;  /* 0xff00000003037812 */ /* 0x004fca00078eb804 */
[----:B------:R2:W-:Y:S01]  /*11d0*/  STS [UR8+0x34], R3 ;  /* 0x00003403ff007988 */ /* 0x0005e20008000808 */
[----:B------:R-:W-:Y:S05]  /*11e0*/  @P3 BRA `(.L_x_43) ;  /* 0x0000000000183947 */ /* 0x000fea0003800000 */
[----:B--2---:R-:W2:Y:S01]  /*11f0*/  LDS R3, [UR8+0x38] ;  /* 0x00003808ff037984 */ /* 0x004ea20008000800 */
[----:B------:R-:W-:-:S05]  /*1200*/  IMAD.MOV.U32 R4, RZ, RZ, 0x7f ;  /* 0x0000007fff047424 */ /* 0x000fca00078e00ff */
[----:B--2---:R-:W-:-:S05]  /*1210*/  LOP3.LUT R3, R3, 0xff, R4, 0xb8, !PT ;  /* 0x000000ff03037812 */ /* 0x004fca00078eb804 */
[----:B------:R2:W-:Y:S02]  /*1220*/  STS [UR8+0x38], R3 ;  /* 0x00003803ff007988 */ /* 0x0005e40008000808 */
.L_x_42:
[----:B------:R-:W-:Y:S05]  /*1230*/  @P3 BRA `(.L_x_44) ;  /* 0x00000000000c3947 */ /* 0x000fea0003800000 */
[----:B------:R2:W-:Y:S02]  /*1240*/  STS [UR8+0x20], R6 ;  /* 0x00002006ff007988 */ /* 0x0005e40008000808 */
.L_x_43:
[----:B------:R-:W-:Y:S05]  /*1250*/  @P3 BRA `(.L_x_45) ;  /* 0x0000000000243947 */ /* 0x000fea0003800000 */
[----:B------:R2:W-:Y:S02]  /*1260*/  STS [UR8+0x24], R2 ;  /* 0x00002402ff007988 */ /* 0x0005e40008000808 */
.L_x_44:
[----:B------:R-:W-:Y:S05]  /*1270*/  @P3 BRA `(.L_x_46) ;  /* 0x00000000002c3947 */ /* 0x000fea0003800000 */
[----:B--2---:R-:W2:Y:S01]  /*1280*/  LDS R2, [UR8+0x1c] ;  /* 0x00001c08ff027984 */ /* 0x004ea20008000800 */
[----:B------:R-:W3:Y:S02]  /*1290*/  LDC.64 R8, c[0x0][0x3b8] ;  /* 0x0000ee00ff087b82 */ /* 0x000ee40000000a00 */
[--C-:B---3-5:R-:W-:Y:S02]  /*12a0*/  SHF.R.U32.HI R5, RZ, 0x4, R9.reuse ;  /* 0x00000004ff057819 */ /* 0x128fe40000011609 */
[----:B----4-:R-:W-:-:S05]  /*12b0*/  SHF.R.U64 R3, R8, 0x4, R9 ;  /* 0x0000000408037819 */ /* 0x010fca0000001209 */
[----:B------:R3:W-:Y:S01]  /*12c0*/  STS [UR8+0xc], R3 ;  /* 0x00000c03ff007988 */ /* 0x0007e20008000808 */
[----:B--2---:R-:W-:-:S05]  /*12d0*/  LOP3.LUT R2, R2, 0xf, R5, 0xb8, !PT ;  /* 0x0000000f02027812 */ /* 0x004fca00078eb805 */
[----:B------:R3:W-:Y:S02]  /*12e0*/  STS [UR8+0x1c], R2 ;  /* 0x00001c02ff007988 */ /* 0x0007e40008000808 */
.L_x_45:
[----:B------:R-:W-:Y:S05]  /*12f0*/  @P3 BRA `(.L_x_47) ;  /* 0x00000000001c3947 */ /* 0x000fea0003800000 */
[----:B---3--:R-:W3:Y:S02]  /*1300*/  LDS R2, [UR8+0x34] ;  /* 0x00003408ff027984 */ /* 0x008ee40008000800 */
[----:B---3--:R-:W-:-:S05]  /*1310*/  LOP3.LUT R2, R2, 0x7, RZ, 0xb8, !PT ;  /* 0x0000000702027812 */ /* 0x008fca00078eb8ff */
[----:B------:R3:W-:Y:S02]  /*1320*/  STS [UR8+0x34], R2 ;  /* 0x00003402ff007988 */ /* 0x0007e40008000808 */
.L_x_46:
[----:B------:R-:W-:Y:S05]  /*1330*/  @P3 BRA `(.L_x_48) ;  /* 0x00000000001c3947 */ /* 0x000fea0003800000 */
[----:B--23--:R-:W2:Y:S02]  /*1340*/  LDS R2, [UR8+0x34] ;  /* 0x00003408ff027984 */ /* 0x00cea40008000800 */
[----:B--2---:R-:W-:-:S05]  /*1350*/  LOP3.LUT R2, R2, 0x38, RZ, 0xb8, !PT ;  /* 0x0000003802027812 */ /* 0x004fca00078eb8ff */
[----:B------:R2:W-:Y:S02]  /*1360*/  STS [UR8+0x34], R2 ;  /* 0x00003402ff007988 */ /* 0x0005e40008000808 */
.L_x_47:
[----:B------:R-:W-:Y:S05]  /*1370*/  @P3 BRA `(.L_x_49) ;  /* 0x00000000001c3947 */ /* 0x000fea0003800000 */
[----:B--23--:R-:W2:Y:S02]  /*1380*/  LDS R2, [UR8+0x8] ;  /* 0x00000808ff027984 */ /* 0x00cea40008000800 */
[----:B--2---:R-:W-:-:S05]  /*1390*/  LOP3.LUT R2, R2, 0x780, RZ, 0xb8, !PT ;  /* 0x0000078002027812 */ /* 0x004fca00078eb8ff */
[----:B------:R2:W-:Y:S02]  /*13a0*/  STS [UR8+0x8], R2 ;  /* 0x00000802ff007988 */ /* 0x0005e40008000808 */
.L_x_48:
[----:B------:R-:W-:Y:S05]  /*13b0*/  @P3 BRA `(.L_x_50) ;  /* 0x0000000000283947 */ /* 0x000fea0003800000 */
[----:B--23--:R-:W2:Y:S02]  /*13c0*/  LDS R2, [UR8+0x8] ;  /* 0x00000808ff027984 */ /* 0x00cea40008000800 */
[----:B--2---:R-:W-:-:S05]  /*13d0*/  LOP3.LUT R2, R2, 0x1800, RZ, 0xb8, !PT ;  /* 0x0000180002027812 */ /* 0x004fca00078eb8ff */
[----:B------:R2:W-:Y:S02]  /*13e0*/  STS [UR8+0x8], R2 ;  /* 0x00000802ff007988 */ /* 0x0005e40008000808 */
.L_x_49:
[----:B------:R-:W-:Y:S05]  /*13f0*/  @P3 BREAK.RELIABLE B3 ;  /* 0x0000000000033942 */ /* 0x000fea0003800100 */
[----:B------:R-:W-:Y:S05]  /*1400*/  @P3 BRA `(.L_x_51) ;  /* 0x0000000000243947 */ /* 0x000fea0003800000 */
[----:B--23--:R-:W2:Y:S01]  /*1410*/  LDS R2, [UR8+0x8] ;  /* 0x00000808ff027984 */ /* 0x00cea20008000800 */
[----:B----4-:R-:W-:-:S05]  /*1420*/  IMAD.MOV.U32 R3, RZ, RZ, 0x6000 ;  /* 0x00006000ff037424 */ /* 0x010fca00078e00ff */
[----:B--2---:R-:W-:-:S04]  /*1430*/  LOP3.LUT R2, R2, 0x4000, R3, 0xd8, !PT ;  /* 0x0000400002027812 */ /* 0x004fc800078ed803 */
[----:B------:R-:W-:-:S05]  /*1440*/  LOP3.LUT R2, R2, 0x400000, RZ, 0xb8, !PT ;  /* 0x0040000002027812 */ /* 0x000fca00078eb8ff */
[----:B------:R2:W-:Y:S02]  /*1450*/  STS [UR8+0x8], R2 ;  /* 0x00000802ff007988 */ /* 0x0005e40008000808 */
.L_x_50:
[----:B------:R-:W-:Y:S05]  /*1460*/  BSYNC.RELIABLE B3 ;  /* 0x0000000000037941 */ /* 0x000fea0003800100 */
.L_x_41:
[----:B--23--:R-:W2:Y:S02]  /*1470*/  @!P3 LDS R2, [UR8+0x8] ;  /* 0x00000808ff02b984 */ /* 0x00cea40008000800 */
[----:B--2---:R-:W-:-:S05]  /*1480*/  @!P3 LOP3.LUT R2, R2, 0x8000, RZ, 0xb8, !PT ;  /* 0x000080000202b812 */ /* 0x004fca00078eb8ff */
[----:B------:R2:W-:Y:S02]  /*1490*/  @!P3 STS [UR8+0x8], R2 ;  /* 0x00000802ff00b988 */ /* 0x0005e40008000808 */
.L_x_51:
[----:B------:R-:W-:Y:S05]  /*14a0*/  BSYNC.RECONVERGENT B4 ;  /* 0x0000000000047941 */ /* 0x000fea0003800200 */
.L_x_40:
[----:B------:R-:W-:Y:S05]  /*14b0*/  WARPSYNC.ALL ;  /* 0x0000000000007948 */ /* 0x000fea0003800000 */
[----:B------:R-:W-:Y:S01]  /*14c0*/  NOP ;  /* 0x0000000000007918 */ /* 0x000fe20000000000 */
[----:B------:R-:W-:-:S04]  /*14d0*/  UIADD3 UR4, UPT, UPT, UR4, 0x100, URZ ;  /* 0x0000010004047890 */ /* 0x000fc8000fffe0ff */
[----:B------:R-:W-:-:S04]  /*14e0*/  UIADD3 UR20, UP0, UPT, UR4, UR20, URZ ;  /* 0x0000001404147290 */ /* 0x000fc8000ff1e0ff */
[----:B------:R-:W-:Y:S01]  /*14f0*/  ULEA.HI.X.SX32 UR21, UR4, UR21, 0x1, UP0 ;  /* 0x0000001504157291 */ /* 0x000fe200080f0eff */
[----:B------:R-:W-:Y:S11]  /*1500*/  @P0 BRA `(.L_x_52) ;  /* 0x0000000000300947 */ /* 0x000ff60003800000 */
[----:B--23--:R-:W2:Y:S01]  /*1510*/  S2R R2, SR_LANEID ;  /* 0x0000000000027919 */ /* 0x00cea20000000000 */
[----:B------:R-:W-:Y:S05]  /*1520*/  WARPSYNC.ALL ;  /* 0x0000000000007948 */ /* 0x000fea0003800000 */
[----:B------:R-:W-:Y:S01]  /*1530*/  NOP ;  /* 0x0000000000007918 */ /* 0x000fe20000000000 */
[----:B--2--5:R-:W-:-:S05]  /*1540*/  IMAD.SHL.U32 R4, R2, 0x4, RZ ;  /* 0x0000000402047824 */ /* 0x024fca00078e00ff */
[----:B------:R-:W2:Y:S01]  /*1550*/  LDS R5, [R4+UR8] ;  /* 0x0000000804057984 */ /* 0x000ea20008000800 */
[----:B------:R-:W-:-:S05]  /*1560*/  IADD3 R2, P1, PT, R4, UR20, RZ ;  /* 0x0000001404027c10 */ /* 0x000fca000ff3e0ff */
[----:B----4-:R-:W-:-:S05]  /*1570*/  IMAD.X R3, RZ, RZ, UR21, P1 ;  /* 0x00000015ff037e24 */ /* 0x010fca00088e06ff */
[----:B--2---:R2:W3:Y:S01]  /*1580*/  ATOMG.E.EXCH.STRONG.GPU PT, RZ, [R2], R5 ;  /* 0x0000000502ff73a8 */ /* 0x0044e200041ee100 */
[----:B------:R-:W-:-:S04]  /*1590*/  DEPBAR {5,4,3,2,1,0} ;  /* 0x0000003f0000791a */ /* 0x000fc80000000000 */
[----:B------:R-:W4:Y:S02]  /*15a0*/  CCTL.E.C.LDCU.IV.DEEP [UR20] ;  /* 0x0000000014007540 */ /* 0x000f240009c08000 */
[----:B----4-:R2:W-:Y:S01]  /*15b0*/  UTMACCTL.IV [UR20] ;  /* 0x00000000140079b9 */ /* 0x0105e20008000000 */
[----:B------:R-:W-:Y:S01]  /*15c0*/  NOP ;  /* 0x0000000000007918 */ /* 0x000fe20000000000 */
.L_x_52:
[----:B------:R-:W-:Y:S05]  /*15d0*/  @P0 BRA `(.L_x_53) ;  /* 0x00000000000c0947 */ /* 0x000fea0003800000 */
[----:B------:R0:W-:Y:S01]  /*15e0*/  UTMACMDFLUSH ;  /* 0x00000000000079b7 */ /* 0x0001e20000000000 */
[----:B------:R-:W-:Y:S05]  /*15f0*/  @P0 BRA `(.L_x_53) ;  /* 0x0000000000040947 */ /* 0x000fea0003800000 */
[----:B------:R-:W-:-:S04]  /*1600*/  DEPBAR.LE SB0, 0x0 ;  /* 0x000080000000791a */ /* 0x000fc80000000000 */
.L_x_53:
[----:B------:R-:W-:Y:S05]  /*1610*/  WARPSYNC.ALL ;  /* 0x0000000000007948 */ /* 0x000fea0003800000 */
[----:B------:R-:W-:Y:S01]  /*1620*/  NOP ;  /* 0x0000000000007918 */ /* 0x000fe20000000000 */
[----:B---3--:R-:W-:Y:S01]  /*1630*/  BAR.SYNC.DEFER_BLOCKING 0x0 ;  /* 0x0000000000007b1d */ /* 0x008fe20000010000 */
[----:B--2---:R-:W-:Y:S01]  /*1640*/  SHF.R.U32.HI R2, RZ, 0x5, R0 ;  /* 0x00000005ff027819 */ /* 0x004fe20000011600 */
[----:B------:R-:W-:-:S03]  /*1650*/  UIADD3 UR12, UPT, UPT, UR8, 0x4820, URZ ;  /* 0x00004820080c7890 */ /* 0x000fc6000fffe0ff */
[----:B------:R-:W-:Y:S01]  /*1660*/  R2UR UR22, R2 ;  /* 0x00000000021672ca */ /* 0x000fe200000e0000 */
[----:B------:R-:W-:Y:S01]  /*1670*/  VOTEU.ALL UP0, P3 ;  /* 0x0000000000ff7886 */ /* 0x000fe20001800000 */
[----:B------:R-:W-:Y:S01]  /*1680*/  UMOV UR4, 0x1 ;  /* 0x0000000100047882 */ /* 0x000fe20000000000 */
[----:B------:R-:W-:Y:S01]  /*1690*/  VOTEU.ALL UP1, P3 ;  /* 0x0000000000ff7886 */ /* 0x000fe20001820000 */
[----:B------:R-:W-:Y:S02]  /*16a0*/  BSSY.RECONVERGENT B4, `(.L_x_54) ;  /* 0x0000018000047945 */ /* 0x000fe40003800200 */
[----:B------:R-:W-:-:S04]  /*16b0*/  @!UP0 UIADD3 UR10, UPT, UPT, -UR4, 0x100000, URZ ;  /* 0x00100000040a8890 */ /* 0x000fc8000fffe1ff */
[----:B------:R-:W-:Y:S02]  /*16c0*/  @!UP0 USHF.L.U32 UR11, UR10, 0xb, URZ ;  /* 0x0000000b0a0b8899 */ /* 0x000fe400080006ff */
[----:B------:R-:W-:Y:S02]  /*16d0*/  @!UP0 USHF.L.U32 UR10, UR10, 0x1, URZ ;  /* 0x000000010a0a8899 */ /* 0x000fe400080006ff */
[----:B------:R-:W-:-:S04]  /*16e0*/  @!UP0 UIADD3 UR4, UPT, UPT, -UR4, 0x100000, URZ ;  /* 0x0010000004048890 */ /* 0x000fc8000fffe1ff */
[----:B------:R-:W-:Y:S02]  /*16f0*/  @!UP0 USHF.L.U32 UR5, UR4, 0xb, URZ ;  /* 0x0000000b04058899 */ /* 0x000fe400080006ff */
[----:B------:R-:W-:Y:S01]  /*1700*/  @!UP0 USHF.L.U32 UR4, UR4, 0x1, URZ ;  /* 0x0000000104048899 */ /* 0x000fe200080006ff */
[----:B------:R-:W-:Y:S01]  /*1710*/  VOTEU.ALL UP0, P3 ;  /* 0x0000000000ff7886 */ /* 0x000fe20001800000 */
[----:B------:R-:W2:Y:S04]  /*1720*/  FENCE.VIEW.ASYNC.S ;  /* 0x00000000000073c6 */ /* 0x000ea80000000000 */
[----:B--2---:R2:W3:Y:S06]  /*1730*/  @!UP0 SYNCS.EXCH.64 URZ, [UR8+0x4800], UR10 ;  /* 0x0048000a08ff85b2 */ /* 0x0044ec0008000100 */
[----:B------:R2:W3:Y:S02]  /*1740*/  @!UP1 SYNCS.EXCH.64 URZ, [UR8+0x4820], UR4 ;  /* 0x0048200408ff95b2 */ /* 0x0004e40008000100 */
[----:B---3--:R-:W-:Y:S06]  /*1750*/  BAR.SYNC.DEFER_BLOCKING 0x0 ;  /* 0x0000000000007b1d */ /* 0x008fec0000010000 */
[----:B------:R-:W-:Y:S05]  /*1760*/  @P3 BRA `(.L_x_55) ;  /* 0x00000000002c3947 */ /* 0x000fea0003800000 */
[----:B--2---:R-:W-:Y:S02]  /*1770*/  UMOV UR4, 0x1 ;  /* 0x0000000100047882 */ /* 0x004fe40000000000 */
[----:B------:R-:W-:-:S04]  /*1780*/  UIADD3 UR10, UPT, UPT, -UR4, 0x100000, URZ ;  /* 0x00100000040a7890 */ /* 0x000fc8000fffe1ff */
[----:B------:R-:W-:Y:S02]  /*1790*/  USHF.L.U32 UR11, UR10, 0xb, URZ ;  /* 0x0000000b0a0b7899 */ /* 0x000fe400080006ff */
[----:B------:R-:W-:Y:S02]  /*17a0*/  USHF.L.U32 UR10, UR10, 0x1, URZ ;  /* 0x000000010a0a7899 */ /* 0x000fe400080006ff */
[----:B------:R-:W-:-:S04]  /*17b0*/  UIADD3 UR4, UPT, UPT, -UR4, 0x100000, URZ ;  /* 0x0010000004047890 */ /* 0x000fc8000fffe1ff */
[----:B------:R-:W-:Y:S02]  /*17c0*/  USHF.L.U32 UR5, UR4, 0xb, URZ ;  /* 0x0000000b04057899 */ /* 0x000fe400080006ff */
[----:B------:R-:W-:Y:S01]  /*17d0*/  USHF.L.U32 UR4, UR4, 0x1, URZ ;  /* 0x0000000104047899 */ /* 0x000fe200080006ff */
[----:B------:R-:W2:Y:S03]  /*17e0*/  FENCE.VIEW.ASYNC.S ;  /* 0x00000000000073c6 */ /* 0x000ea60000000000 */
[----:B--2---:R3:W2:Y:S08]  /*17f0*/  SYNCS.EXCH.64 URZ, [UR8+0x4808], UR10 ;  /* 0x0048080a08ff75b2 */ /* 0x0046b00008000100 */
[----:B------:R3:W4:Y:S02]  /*1800*/  SYNCS.EXCH.64 URZ, [UR8+0x4828], UR4 ;  /* 0x0048280408ff75b2 */ /* 0x0007240008000100 */
[----:B---3--:R-:W-:Y:S01]  /*1810*/  NOP ;  /* 0x0000000000007918 */ /* 0x008fe20000000000 */
.L_x_55:
[----:B--2---:R-:W-:Y:S05]  /*1820*/  BSYNC.RECONVERGENT B4 ;  /* 0x0000000000047941 */ /* 0x004fea0003800200 */
.L_x_54:
[----:B----4-:R-:W-:Y:S01]  /*1830*/  BAR.SYNC.DEFER_BLOCKING 0x0 ;  /* 0x0000000000007b1d */ /* 0x010fe20000010000 */
[----:B------:R-:W-:Y:S01]  /*1840*/  USHF.L.U32 UR15, UR7, 0x7, URZ ;  /* 0x00000007070f7899 */ /* 0x000fe200080006ff */
[----:B------:R-:W-:Y:S01]  /*1850*/  ISETP.GE.AND P0, PT, R7, 0x1, PT ;  /* 0x000000010700780c */ /* 0x000fe20003f06270 */
[----:B------:R-:W-:-:S03]  /*1860*/  USHF.L.U32 UR19, UR9, 0x6, URZ ;  /* 0x0000000609137899 */ /* 0x000fc600080006ff */
[----:B------:R-:W-:Y:S04]  /*1870*/  BSSY.RECONVERGENT B4, `(.L_x_56) ;  /* 0x000000d000047945 */ /* 0x000fe80003800200 */
[----:B------:R-:W-:Y:S05]  /*1880*/  @P3 BRA `(.L_x_57) ;  /* 0x00000000002c3947 */ /* 0x000fea0003800000 */
[----:B------:R-:W-:Y:S02]  /*1890*/  UMOV UR4, 0x1 ;  /* 0x0000000100047882 */ /* 0x000fe40000000000 */
[----:B------:R-:W-:-:S04]  /*18a0*/  UIADD3 UR10, UPT, UPT, -UR4, 0x100000, URZ ;  /* 0x00100000040a7890 */ /* 0x000fc8000fffe1ff */
[----:B------:R-:W-:Y:S02]  /*18b0*/  USHF.L.U32 UR11, UR10, 0xb, URZ ;  /* 0x0000000b0a0b7899 */ /* 0x000fe400080006ff */
[----:B------:R-:W-:Y:S02]  /*18c0*/  USHF.L.U32 UR10, UR10, 0x1, URZ ;  /* 0x000000010a0a7899 */ /* 0x000fe400080006ff */
[----:B------:R-:W-:-:S04]  /*18d0*/  UIADD3 UR4, UPT, UPT, -UR4, 0x100000, URZ ;  /* 0x0010000004047890 */ /* 0x000fc8000fffe1ff */
[----:B------:R-:W-:Y:S02]  /*18e0*/  USHF.L.U32 UR5, UR4, 0xb, URZ ;  /* 0x0000000b04057899 */ /* 0x000fe400080006ff */
[----:B------:R-:W-:Y:S01]  /*18f0*/  USHF.L.U32 UR4, UR4, 0x1, URZ ;  /* 0x0000000104047899 */ /* 0x000fe200080006ff */
[----:B------:R-:W2:Y:S03]  /*1900*/  FENCE.VIEW.ASYNC.S ;  /* 0x00000000000073c6 */ /* 0x000ea60000000000 */
[----:B--2---:R2:W3:Y:S08]  /*1910*/  SYNCS.EXCH.64 URZ, [UR8+0x4810], UR10 ;  /* 0x0048100a08ff75b2 */ /* 0x0044f00008000100 */
[----:B------:R2:W4:Y:S01]  /*1920*/  SYNCS.EXCH.64 URZ, [UR8+0x4830], UR4 ;  /* 0x0048300408ff75b2 */ /* 0x0005220008000100 */
[----:B------:R-:W-:Y:S01]  /*1930*/  NOP ;  /* 0x0000000000007918 */ /* 0x000fe20000000000 */
.L_x_57:
[----:B--2---:R-:W-:Y:S05]  /*1940*/  BSYNC.RECONVERGENT B4 ;  /* 0x0000000000047941 */ /* 0x004fea0003800200 */
.L_x_56:
[----:B------:R-:W-:Y:S05]  /*1950*/  @!P0 BRA `(.L_x_58) ;  /* 0x0000000400cc8947 */ /* 0x000fea0003800000 */
[----:B---34-:R-:W-:Y:S01]  /*1960*/  BAR.SYNC.DEFER_BLOCKING 0x0 ;  /* 0x0000000000007b1d */ /* 0x018fe20000010000 */
[----:B------:R-:W-:Y:S01]  /*1970*/  @!P3 IMAD.MOV.U32 R2, RZ, RZ, 0x1800 ;  /* 0x00001800ff02b424 */ /* 0x000fe200078e00ff */
[----:B------:R-:W-:Y:S02]  /*1980*/  ELECT P1, URZ, PT ;  /* 0x0000000000ff782f */ /* 0x000fe40003820000 */
[----:B------:R-:W-:Y:S02]  /*1990*/  ELECT P0, URZ, PT ;  /* 0x0000000000ff782f */ /* 0x000fe40003800000 */
[C---:B------:R-:W-:Y:S01]  /*19a0*/  ISETP.LT.U32.AND P1, PT, R36.reuse, 0x20, P1 ;  /* 0x000000202400780c */ /* 0x040fe20000f21070 */
[----:B------:R-:W-:Y:S01]  /*19b0*/  UMOV UR11, UR15 ;  /* 0x0000000f000b7c82 */ /* 0x000fe20008000000 */
[----:B------:R-:W-:Y:S01]  /*19c0*/  ISETP.LT.U32.AND P0, PT, R36, 0x20, P0 ;  /* 0x000000202400780c */ /* 0x000fe20000701070 */
[----:B------:R-:W-:-:S10]  /*19d0*/  UIADD3 UR16, UPT, UPT, UR8, 0x3000, URZ ;  /* 0x0000300008107890 */ /* 0x000fd4000fffe0ff */
[----:B------:R-:W-:Y:S01]  /*19e0*/  VOTEU.ANY UP0, P1 ;  /* 0x0000000000ff7886 */ /* 0x000fe20000800100 */
[----:B------:R-:W-:Y:S01]  /*19f0*/  VOTEU.ANY UP2, P1 ;  /* 0x0000000000ff7886 */ /* 0x000fe20000840100 */
[----:B------:R-:W-:Y:S01]  /*1a00*/  VOTEU.ANY UP1, P0 ;  /* 0x0000000000ff7886 */ /* 0x000fe20000020100 */
[----:B------:R-:W-:Y:S01]  /*1a10*/  VOTEU.ANY UP3, P0 ;  /* 0x0000000000ff7886 */ /* 0x000fe20000060100 */
[----:B------:R2:W-:Y:S01]  /*1a20*/  @!P3 SYNCS.ARRIVE.TRANS64 RZ, [UR8+0x4800], R2 ;  /* 0x00480002ffffb9a7 */ /* 0x0005e20008000008 */
[----:B------:R3:W-:Y:S06]  /*1a30*/  MEMBAR.ALL.CTA ;  /* 0x0000000000007992 */ /* 0x0007ec0000008000 */
[----:B---3--:R-:W3:Y:S01]  /*1a40*/  FENCE.VIEW.ASYNC.S ;  /* 0x00000000000073c6 */ /* 0x008ee20000000000 */
[----:B------:R-:W-:Y:S01]  /*1a50*/  @UP0 UIADD3 UR9, UPT, UPT, UR8, 0x4800, URZ ;  /* 0x0000480008090890 */ /* 0x000fe2000fffe0ff */
[----:B------:R-:W-:Y:S01]  /*1a60*/  @UP0 UMOV UR10, URZ ;  /* 0x000000ff000a0c82 */ /* 0x000fe20008000000 */
[----:B------:R-:W-:Y:S01]  /*1a70*/  @UP1 UIADD3 UR17, UPT, UPT, UR8, 0x4800, URZ ;  /* 0x0000480008111890 */ /* 0x000fe2000fffe0ff */
[----:B------:R-:W-:Y:S01]  /*1a80*/  @UP1 UMOV UR18, URZ ;  /* 0x000000ff00121c82 */ /* 0x000fe20008000000 */
[----:B------:R-:W-:Y:S01]  /*1a90*/  UISETP.NE.U32.AND UP0, UPT, UR22, URZ, UPT ;  /* 0x000000ff1600728c */ /* 0x000fe2000bf05070 */
[----:B---3--:R-:W-:Y:S06]  /*1aa0*/  BAR.SYNC.DEFER_BLOCKING 0x0 ;  /* 0x0000000000007b1d */ /* 0x008fec0000010000 */
[----:B------:R2:W-:Y:S02]  /*1ab0*/  @UP2 UTMALDG.2D [UR8], [UR24] ;  /* 0x00000008180025b4 */ /* 0x0005e40008008000 */
[----:B------:R-:W-:Y:S06]  /*1ac0*/  BAR.SYNC.DEFER_BLOCKING 0x0 ;  /* 0x0000000000007b1d */ /* 0x000fec0000010000 */
[----:B------:R2:W-:Y:S02]  /*1ad0*/  @UP3 UTMALDG.2D [UR16], [UR26] ;  /* 0x000000101a0035b4 */ /* 0x0005e40008008000 */
[----:B------:R-:W-:Y:S06]  /*1ae0*/  BAR.SYNC.DEFER_BLOCKING 0x0 ;  /* 0x0000000000007b1d */ /* 0x000fec0000010000 */
[----:B------:R-:W3:Y:S02]  /*1af0*/  SYNCS.PHASECHK.TRANS64.TRYWAIT P0, [UR8+0x4800], RZ ;  /* 0x004800ffff0075a7 */ /* 0x000ee40008001108 */
[----:B--23--:R-:W-:Y:S05]  /*1b00*/  @!P0 BRA `(.L_x_59) ;  /* 0x0000000c000c8947 */ /* 0x00cfea0003800000 */
.L_x_75:
[----:B------:R-:W-:Y:S05]  /*1b10*/  BRA.U UP0, `(.L_x_60) ;  /* 0x0000000100287547 */ /* 0x000fea000b800000 */
[----:B------:R-:W-:Y:S02]  /*1b20*/  USHF.R.U32.HI UR4, URZ, 0x4, UR8 ;  /* 0x00000004ff047899 */ /* 0x000fe40008011608 */
[----:B------:R-:W-:Y:S02]  /*1b30*/  USHF.R.U32.HI UR6, URZ, 0x4, UR16 ;  /* 0x00000004ff067899 */ /* 0x000fe40008011610 */
[----:B------:R-:W-:Y:S02]  /*1b40*/  USGXT.U32 UR4, UR4, 0xe ;  /* 0x0000000e0404789a */ /* 0x000fe40008000000 */
[----:B------:R-:W-:Y:S01]  /*1b50*/  USGXT.U32 UR6, UR6, 0xe ;  /* 0x0000000e0606789a */ /* 0x000fe20008000000 */
[----:B------:R-:W-:Y:S01]  /*1b60*/  UMOV UR10, 0x0 ;  /* 0x00000000000a7882 */ /* 0x000fe20000000000 */
[----:B------:R-:W-:Y:S01]  /*1b70*/  UMOV UR11, 0x8100010 ;  /* 0x08100010000b7882 */ /* 0x000fe20000000000 */
[----:B------:R-:W-:Y:S01]  /*1b80*/  UMOV UR5, 0xc0004010 ;  /* 0xc000401000057882 */ /* 0x000fe20000000000 */
[----:B------:R-:W-:-:S05]  /*1b90*/  UMOV UR7, 0xc0004010 ;  /* 0xc000401000077882 */ /* 0x000fca0000000000 */
[----:B------:R2:W-:Y:S01]  /*1ba0*/  UTCQMMA gdesc[UR4], gdesc[UR6], tmem[UR23], tmem[UR10], idesc[UR11], !UPT ;  /* 0x00ff0a06040075ea */ /* 0x0005e2000f800317 */
[----:B------:R-:W-:Y:S02]  /*1bb0*/  NOP ;  /* 0x0000000000007918 */ /* 0x000fe40000000000 */
.L_x_60:
[----:B------:R-:W-:Y:S01]  /*1bc0*/  ELECT P0, URZ, PT ;  /* 0x0000000000ff782f */ /* 0x000fe20003800000 */
[----:B--2---:R-:W-:Y:S01]  /*1bd0*/  UMOV UR4, UR12 ;  /* 0x0000000c00047c82 */ /* 0x004fe20008000000 */
[----:B------:R-:W-:Y:S02]  /*1be0*/  UMOV UR5, URZ ;  /* 0x000000ff00057c82 */ /* 0x000fe40008000000 */
[----:B------:R-:W-:-:S13]  /*1bf0*/  ISETP.LT.U32.AND P0, PT, R36, 0x20, P0 ;  /* 0x000000202400780c */ /* 0x000fda0000701070 */
[----:B------:R-:W-:Y:S01]  /*1c00*/  VOTEU.ANY UP0, P0 ;  /* 0x0000000000ff7886 */ /* 0x000fe20000000100 */
[----:B------:R-:W-:Y:S01]  /*1c10*/  VOTEU.ANY UP1, P0 ;  /* 0x0000000000ff7886 */ /* 0x000fe20000020100 */
[----:B------:R-:W-:-:S03]  /*1c20*/  ISETP.GE.U32.AND P0, PT, R7, 0x21, PT ;  /* 0x000000210700780c */ /* 0x000fc60003f06070 */
[----:B------:R-:W-:Y:S02]  /*1c30*/  @UP0 UMOV UR4, UR4 ;  /* 0x0000000400040c82 */ /* 0x000fe40008000000 */
[----:B------:R2:W-:Y:S01]  /*1c40*/  @UP1 UTCBAR [UR4], URZ ;  /* 0x000000ff040013e9 */ /* 0x0005e200080000ff */
[----:B------:R-:W-:Y:S06]  /*1c50*/  BAR.SYNC.DEFER_BLOCKING 0x0 ;  /* 0x0000000000007b1d */ /* 0x000fec0000010000 */
[----:B------:R-:W3:Y:S02]  /*1c60*/  SYNCS.PHASECHK.TRANS64.TRYWAIT P1, [UR8+0x4820], RZ ;  /* 0x004820ffff0075a7 */ /* 0x000ee40008021108 */
[----:B--23--:R-:W-:Y:S05]  /*1c70*/  @!P1 BRA `(.L_x_61) ;  /* 0x0000000800bc9947 */ /* 0x00cfea0003800000 */
.L_x_76:
[----:B------:R-:W-:Y:S01]  /*1c80*/  UMOV UR4, URZ ;  /* 0x000000ff00047c82 */ /* 0x000fe20008000000 */
[----:B------:R-:W-:Y:S05]  /*1c90*/  @!P0 BRA `(.L_x_58) ;  /* 0x0000000000fc8947 */ /* 0x000fea0003800000 */
[----:B------:R-:W2:Y:S01]  /*1ca0*/  LDCU UR28, c[0x0][0x3a0] ;  /* 0x00007400ff1c77ac */ /* 0x000ea20008000800 */
[----:B------:R-:W-:Y:S01]  /*1cb0*/  UMOV UR5, 0x1 ;  /* 0x0000000100057882 */ /* 0x000fe20000000000 */
[----:B------:R-:W-:-:S05]  /*1cc0*/  UMOV UR14, 0x20 ;  /* 0x00000020000e7882 */ /* 0x000fca0000000000 */
.L_x_65:
[----:B------:R-:W-:Y:S01]  /*1cd0*/  BAR.SYNC.DEFER_BLOCKING 0x0 ;  /* 0x0000000000007b1d */ /* 0x000fe20000010000 */
[----:B------:R-:W-:Y:S01]  /*1ce0*/  ULEA UR9, UR5, UR8, 0x3 ;  /* 0x0000000805097291 */ /* 0x000fe2000f8e18ff */
[----:B------:R-:W-:Y:S01]  /*1cf0*/  @!P3 IMAD.MOV.U32 R2, RZ, RZ, 0x1800 ;  /* 0x00001800ff02b424 */ /* 0x000fe200078e00ff */
[----:B------:R-:W-:Y:S01]  /*1d00*/  ELECT P1, URZ, PT ;  /* 0x0000000000ff782f */ /* 0x000fe20003820000 */
[----:B------:R-:W-:-:S03]  /*1d10*/  ULEA UR12, UR5, UR8, 0xc ;  /* 0x00000008050c7291 */ /* 0x000fc6000f8e60ff */
[----:B------:R-:W-:Y:S02]  /*1d20*/  ISETP.LT.U32.AND P1, PT, R36, 0x20, P1 ;  /* 0x000000202400780c */ /* 0x000fe40000f21070 */
[----:B------:R-:W-:Y:S01]  /*1d30*/  ELECT P0, URZ, PT ;  /* 0x0000000000ff782f */ /* 0x000fe20003800000 */
[----:B------:R-:W-:-:S03]  /*1d40*/  ULEA UR16, UR5, UR8, 0xb ;  /* 0x0000000805107291 */ /* 0x000fc6000f8e58ff */
[----:B------:R-:W-:Y:S01]  /*1d50*/  ISETP.LT.U32.AND P0, PT, R36, 0x20, P0 ;  /* 0x000000202400780c */ /* 0x000fe20000701070 */
[----:B------:R-:W-:Y:S01]  /*1d60*/  UMOV UR18, UR14 ;  /* 0x0000000e00127c82 */ /* 0x000fe20008000000 */
[----:B------:R-:W-:Y:S02]  /*1d70*/  UIADD3 UR16, UPT, UPT, UR16, 0x3000, URZ ;  /* 0x0000300010107890 */ /* 0x000fe4000fffe0ff */
[----:B------:R-:W-:-:S03]  /*1d80*/  USHF.L.U32 UR6, UR4, 0x1f, URZ ;  /* 0x0000001f04067899 */ /* 0x000fc600080006ff */
[----:B------:R-:W-:Y:S01]  /*1d90*/  VOTEU.ANY UP0, P1 ;  /* 0x0000000000ff7886 */ /* 0x000fe20000800100 */
[----:B------:R3:W-:Y:S01]  /*1da0*/  @!P3 SYNCS.ARRIVE.TRANS64 RZ, [UR9+0x4800], R2 ;  /* 0x00480002ffffb9a7 */ /* 0x0007e20008000009 */
[----:B------:R4:W-:Y:S06]  /*1db0*/  MEMBAR.ALL.CTA ;  /* 0x0000000000007992 */ /* 0x0009ec0000008000 */
[----:B----4-:R-:W4:Y:S01]  /*1dc0*/  FENCE.VIEW.ASYNC.S ;  /* 0x00000000000073c6 */ /* 0x010f220000000000 */
[----:B------:R-:W-:Y:S01]  /*1dd0*/  @UP0 UIADD3 UR13, UPT, UPT, UR9, 0x4800, URZ ;  /* 0x00004800090d0890 */ /* 0x000fe2000fffe0ff */
[----:B----4-:R-:W-:Y:S01]  /*1de0*/  VOTEU.ANY UP0, P1 ;  /* 0x0000000000ff7886 */ /* 0x010fe20000800100 */
[----:B------:R-:W-:Y:S01]  /*1df0*/  VOTEU.ANY UP1, P0 ;  /* 0x0000000000ff7886 */ /* 0x000fe20000020100 */
[----:B---3--:R-:W-:-:S04]  /*1e00*/  IMAD.U32 R2, RZ, RZ, UR6 ;  /* 0x00000006ff027e24 */ /* 0x008fc8000f8e00ff */
[----:B------:R-:W-:Y:S01]  /*1e10*/  @UP1 UIADD3 UR17, UPT, UPT, UR9, 0x4800, URZ ;  /* 0x0000480009111890 */ /* 0x000fe2000fffe0ff */
[----:B------:R-:W-:Y:S01]  /*1e20*/  VOTEU.ANY UP1, P0 ;  /* 0x0000000000ff7886 */ /* 0x000fe20000020100 */
[----:B------:R-:W-:Y:S06]  /*1e30*/  BAR.SYNC.DEFER_BLOCKING 0x0 ;  /* 0x0000000000007b1d */ /* 0x000fec0000010000 */
[----:B------:R3:W-:Y:S01]  /*1e40*/  @UP0 UTMALDG.2D [UR12], [UR24] ;  /* 0x0000000c180005b4 */ /* 0x0007e20008008000 */
[----:B------:R-:W-:Y:S01]  /*1e50*/  UISETP.NE.U32.AND UP0, UPT, UR22, URZ, UPT ;  /* 0x000000ff1600728c */ /* 0x000fe2000bf05070 */
[----:B------:R-:W-:Y:S06]  /*1e60*/  BAR.SYNC.DEFER_BLOCKING 0x0 ;  /* 0x0000000000007b1d */ /* 0x000fec0000010000 */
[----:B------:R3:W-:Y:S02]  /*1e70*/  @UP1 UTMALDG.2D [UR16], [UR26] ;  /* 0x000000101a0015b4 */ /* 0x0007e40008008000 */
[----:B------:R-:W-:Y:S06]  /*1e80*/  BAR.SYNC.DEFER_BLOCKING 0x0 ;  /* 0x0000000000007b1d */ /* 0x000fec0000010000 */
[----:B------:R-:W4:Y:S02]  /*1e90*/  SYNCS.PHASECHK.TRANS64.TRYWAIT P0, [UR9+0x4800], R2 ;  /* 0x00480002ff0075a7 */ /* 0x000f240008001109 */
[----:B---34-:R-:W-:Y:S05]  /*1ea0*/  @!P0 BRA `(.L_x_62) ;  /* 0x00000008003c8947 */ /* 0x018fea0003800000 */
.L_x_77:
        /* <DEDUP_REMOVED lines=9> */
[----:B------:R3:W-:Y:S01]  /*1f40*/  UTCQMMA gdesc[UR6], gdesc[UR10], tmem[UR23], tmem[UR12], idesc[UR13], UPT ;  /* 0x00ff0c0a060075ea */ /* 0x0007e2000b800317 */
[----:B------:R-:W-:Y:S02]  /*1f50*/  NOP ;  /* 0x0000000000007918 */ /* 0x000fe40000000000 */
.L_x_63:
[----:B------:R-:W-:Y:S01]  /*1f60*/  ELECT P0, URZ, PT ;  /* 0x0000000000ff782f */ /* 0x000fe20003800000 */
[----:B---3--:R-:W-:-:S03]  /*1f70*/  UIADD3 UR6, UPT, UPT, UR9, 0x4820, URZ ;  /* 0x0000482009067890 */ /* 0x008fc6000fffe0ff */
[----:B------:R-:W-:Y:S01]  /*1f80*/  ISETP.LT.U32.AND P0, PT, R36, 0x20, P0 ;  /* 0x000000202400780c */ /* 0x000fe20000701070 */
[----:B------:R-:W-:-:S12]  /*1f90*/  UMOV UR7, URZ ;  /* 0x000000ff00077c82 */ /* 0x000fd80008000000 */
[----:B------:R-:W-:Y:S01]  /*1fa0*/  VOTEU.ANY UP0, P0 ;  /* 0x0000000000ff7886 */ /* 0x000fe20000000100 */
[----:B------:R-:W-:-:S04]  /*1fb0*/  VOTEU.ANY UP1, P0 ;  /* 0x0000000000ff7886 */ /* 0x000fc80000020100 */
[----:B------:R-:W-:Y:S02]  /*1fc0*/  @UP0 UMOV UR6, UR6 ;  /* 0x0000000600060c82 */ /* 0x000fe40008000000 */
[----:B------:R3:W-:Y:S01]  /*1fd0*/  @UP1 UTCBAR [UR6], URZ ;  /* 0x000000ff060013e9 */ /* 0x0007e200080000ff */
[----:B------:R-:W-:Y:S06]  /*1fe0*/  BAR.SYNC.DEFER_BLOCKING 0x0 ;  /* 0x0000000000007b1d */ /* 0x000fec0000010000 */
[----:B------:R-:W4:Y:S02]  /*1ff0*/  SYNCS.PHASECHK.TRANS64.TRYWAIT P0, [UR9+0x4820], R2 ;  /* 0x00482002ff0075a7 */ /* 0x000f240008001109 */
[----:B---34-:R-:W-:Y:S05]  /*2000*/  @!P0 BRA `(.L_x_64) ;  /* 0x0000000400f08947 */ /* 0x018fea0003800000 */
.L_x_78:
[----:B------:R-:W-:Y:S02]  /*2010*/  UIADD3 UR5, UPT, UPT, UR5, 0x1, URZ ;  /* 0x0000000105057890 */ /* 0x000fe4000fffe0ff */
[----:B------:R-:W-:Y:S02]  /*2020*/  UIADD3 UR14, UPT, UPT, UR14, 0x20, URZ ;  /* 0x000000200e0e7890 */ /* 0x000fe4000fffe0ff */
[----:B------:R-:W-:-:S04]  /*2030*/  UISETP.NE.U32.AND UP0, UPT, UR5, 0x3, UPT ;  /* 0x000000030500788c */ /* 0x000fc8000bf05070 */
[----:B------:R-:W-:Y:S02]  /*2040*/  USEL UR6, URZ, 0x1, UP0 ;  /* 0x00000001ff067887 */ /* 0x000fe40008000000 */
[----:B------:R-:W-:Y:S02]  /*2050*/  USEL UR5, UR5, URZ, UP0 ;  /* 0x000000ff05057287 */ /* 0x000fe40008000000 */
[----:B--2---:R-:W-:Y:S02]  /*2060*/  UISETP.GE.AND UP0, UPT, UR14, UR28, UPT ;  /* 0x0000001c0e00728c */ /* 0x004fe4000bf06270 */
[----:B------:R-:W-:-:S07]  /*2070*/  ULOP3.LUT UR4, UR4, UR6, URZ, 0x3c, !UPT ;  /* 0x0000000604047292 */ /* 0x000fce000f8e3cff */
[----:B------:R-:W-:Y:S05]  /*2080*/  BRA.U !UP0, `(.L_x_65) ;  /* 0xfffffffd08107547 */ /* 0x000fea000b83ffff */
.L_x_58:
[----:B---34-:R-:W-:Y:S06]  /*2090*/  BAR.SYNC.DEFER_BLOCKING 0x0 ;  /* 0x0000000000007b1d */ /* 0x018fec0000010000 */
[----:B------:R-:W-:Y:S04]  /*20a0*/  BSSY.RECONVERGENT B4, `(.L_x_66) ;  /* 0x0000004000047945 */ /* 0x000fe80003800200 */
[----:B------:R-:W-:Y:S05]  /*20b0*/  @P3 BRA `(.L_x_67) ;  /* 0x0000000000083947 */ /* 0x000fea0003800000 */
[----:B------:R-:W2:Y:S02]  /*20c0*/  SYNCS.CCTL.IV [UR8+0x4800] ;  /* 0x00480000ff0079b1 */ /* 0x000ea40008000008 */
[----:B--2---:R-:W2:Y:S02]  /*20d0*/  SYNCS.CCTL.IV [UR8+0x4820] ;  /* 0x00482000ff0079b1 */ /* 0x004ea40008000008 */
.L_x_67:
[----:B------:R-:W-:Y:S05]  /*20e0*/  BSYNC.RECONVERGENT B4 ;  /* 0x0000000000047941 */ /* 0x000fea0003800200 */
.L_x_66:
[----:B--2---:R-:W-:Y:S06]  /*20f0*/  BAR.SYNC.DEFER_BLOCKING 0x0 ;  /* 0x0000000000007b1d */ /* 0x004fec0000010000 */
[----:B------:R-:W-:Y:S04]  /*2100*/  BSSY.RECONVERGENT B4, `(.L_x_68) ;  /* 0x0000004000047945 */ /* 0x000fe80003800200 */
[----:B------:R-:W-:Y:S05]  /*2110*/  @P3 BRA `(.L_x_69) ;  /* 0x0000000000083947 */ /* 0x000fea0003800000 */
[----:B------:R-:W2:Y:S02]  /*2120*/  SYNCS.CCTL.IV [UR8+0x4808] ;  /* 0x00480800ff0079b1 */ /* 0x000ea40008000008 */
[----:B--2---:R-:W2:Y:S02]  /*2130*/  SYNCS.CCTL.IV [UR8+0x4828] ;  /* 0x00482800ff0079b1 */ /* 0x004ea40008000008 */
.L_x_69:
[----:B------:R-:W-:Y:S05]  /*2140*/  BSYNC.RECONVERGENT B4 ;  /* 0x0000000000047941 */ /* 0x000fea0003800200 */
.L_x_68:
[----:B--2---:R-:W-:Y:S06]  /*2150*/  BAR.SYNC.DEFER_BLOCKING 0x0 ;  /* 0x0000000000007b1d */ /* 0x004fec0000010000 */
[----:B------:R-:W-:Y:S04]  /*2160*/  BSSY.RECONVERGENT B4, `(.L_x_70) ;  /* 0x0000004000047945 */ /* 0x000fe80003800200 */
[----:B------:R-:W-:Y:S05]  /*2170*/  @P3 BRA `(.L_x_71) ;  /* 0x0000000000083947 */ /* 0x000fea0003800000 */
[----:B------:R-:W2:Y:S02]  /*2180*/  SYNCS.CCTL.IV [UR8+0x4810] ;  /* 0x00481000ff0079b1 */ /* 0x000ea40008000008 */
[----:B--2---:R-:W2:Y:S02]  /*2190*/  SYNCS.CCTL.IV [UR8+0x4830] ;  /* 0x00483000ff0079b1 */ /* 0x004ea40008000008 */
.L_x_71:
[----:B------:R-:W-:Y:S05]  /*21a0*/  BSYNC.RECONVERGENT B4 ;  /* 0x0000000000047941 */ /* 0x000fea0003800200 */
.L_x_70:
[----:B------:R-:W-:Y:S01]  /*21b0*/  USHF.L.U32 UR4, UR22, 0x15, URZ ;  /* 0x0000001516047899 */ /* 0x000fe200080006ff */
[C---:B------:R-:W-:Y:S01]  /*21c0*/  IMAD.SHL.U32 R2, R0.reuse, 0x8, RZ ;  /* 0x0000000800027824 */ /* 0x040fe200078e00ff */
[----:B------:R-:W-:Y:S01]  /*21d0*/  USHF.L.U32 UR22, UR22, 0x3, URZ ;  /* 0x0000000316167899 */ /* 0x000fe200080006ff */
[----:B------:R-:W-:Y:S01]  /*21e0*/  SHF.R.U32.HI R3, RZ, 0x2, R0 ;  /* 0x00000002ff037819 */ /* 0x000fe20000011600 */
[----:B------:R-:W-:Y:S01]  /*21f0*/  ULOP3.LUT UR4, UR4, 0x600000, URZ, 0xc0, !UPT ;  /* 0x0060000004047892 */ /* 0x000fe2000f8ec0ff */
[----:B------:R-:W-:Y:S01]  /*2200*/  IMAD.SHL.U32 R0, R0, 0x40, RZ ;  /* 0x0000004000007824 */ /* 0x000fe200078e00ff */
[----:B------:R-:W-:Y:S01]  /*2210*/  ULOP3.LUT UR22, UR22, 0x20, URZ, 0xc0, !UPT ;  /* 0x0000002016167892 */ /* 0x000fe2000f8ec0ff */
[----:B------:R-:W-:Y:S02]  /*2220*/  LOP3.LUT R2, R2, 0x30, RZ, 0xc0, !PT ;  /* 0x0000003002027812 */ /* 0x000fe400078ec0ff */
[----:B------:R-:W-:Y:S01]  /*2230*/  ELECT P0, URZ, PT ;  /* 0x0000000000ff782f */ /* 0x000fe20003800000 */
[----:B------:R-:W-:Y:S01]  /*2240*/  UIADD3 UR4, UPT, UPT, UR22, UR4, UR23 ;  /* 0x0000000416047290 */ /* 0x000fe2000fffe017 */
[----:B------:R-:W-:Y:S01]  /*2250*/  LOP3.LUT R3, R2, 0x20, R3, 0x78, !PT ;  /* 0x0000002002037812 */ /* 0x000fe200078e7803 */
[----:B------:R-:W-:Y:S01]  /*2260*/  UMOV UR9, UR19 ;  /* 0x0000001300097c82 */ /* 0x000fe20008000000 */
[----:B------:R-:W-:Y:S01]  /*2270*/  ISETP.LT.U32.AND P0, PT, R36, 0x20, P0 ;  /* 0x000000202400780c */ /* 0x000fe20000701070 */
[----:B------:R-:W-:Y:S01]  /*2280*/  UMOV UR10, UR15 ;  /* 0x0000000f000a7c82 */ /* 0x000fe20008000000 */
[----:B------:R-:W-:-:S04]  /*2290*/  LOP3.LUT R0, R3, 0x1fc0, R0, 0xf8, !PT ;  /* 0x00001fc003007812 */ /* 0x000fc800078ef800 */
[----:B-----5:R-:W3:Y:S01]  /*22a0*/  LDTM.x32 R4, tmem[UR4] ;  /* 0x00000004000479ee */ /* 0x020ee200082c0000 */
[----:B------:R-:W-:Y:S01]  /*22b0*/  LOP3.LUT R2, R0, 0x10, RZ, 0x3c, !PT ;  /* 0x0000001000027812 */ /* 0x000fe200078e3cff */
[----:B------:R-:W-:-:S05]  /*22c0*/  NOP ;  /* 0x0000000000007918 */ /* 0x000fca0000000000 */
[----:B---3--:R-:W-:Y:S01]  /*22d0*/  VOTEU.ANY UP1, P0 ;  /* 0x0000000000ff7886 */ /* 0x008fe20000020100 */
[----:B------:R-:W-:Y:S01]  /*22e0*/  VOTEU.ANY UP0, P0 ;  /* 0x0000000000ff7886 */ /* 0x000fe20000000100 */
[----:B------:R-:W-:Y:S02]  /*22f0*/  F2FP.SATFINITE.E4M3.F32.PACK_AB_MERGE_C R6, R7, R6, RZ ;  /* 0x000000060706723e */ /* 0x000fe400048070ff */
[----:B------:R-:W-:Y:S02]  /*2300*/  F2FP.SATFINITE.E4M3.F32.PACK_AB_MERGE_C R10, R11, R10, RZ ;  /* 0x0000000a0b0a723e */ /* 0x000fe400048070ff */
[----:B------:R-:W-:Y:S02]  /*2310*/  F2FP.SATFINITE.E4M3.F32.PACK_AB_MERGE_C R14, R15, R14, RZ ;  /* 0x0000000e0f0e723e */ /* 0x000fe400048070ff */
[----:B------:R-:W-:Y:S02]  /*2320*/  F2FP.SATFINITE.E4M3.F32.PACK_AB_MERGE_C R7, R19, R18, RZ ;  /* 0x000000121307723e */ /* 0x000fe400048070ff */
[----:B------:R-:W-:-:S02]  /*2330*/  F2FP.SATFINITE.E4M3.F32.PACK_AB_MERGE_C R22, R23, R22, RZ ;  /* 0x000000161716723e */ /* 0x000fc400048070ff */
[----:B------:R-:W-:Y:S02]  /*2340*/  F2FP.SATFINITE.E4M3.F32.PACK_AB_MERGE_C R26, R27, R26, RZ ;  /* 0x0000001a1b1a723e */ /* 0x000fe400048070ff */
[----:B------:R-:W-:Y:S02]  /*2350*/  F2FP.SATFINITE.E4M3.F32.PACK_AB_MERGE_C R30, R31, R30, RZ ;  /* 0x0000001e1f1e723e */ /* 0x000fe400048070ff */
[----:B------:R-:W-:Y:S02]  /*2360*/  F2FP.SATFINITE.E4M3.F32.PACK_AB_MERGE_C R34, R35, R34, RZ ;  /* 0x000000222322723e */ /* 0x000fe400048070ff */
[----:B------:R-:W-:Y:S02]  /*2370*/  F2FP.SATFINITE.E4M3.F32.PACK_AB_MERGE_C R4, R5, R4, R6 ;  /* 0x000000040504723e */ /* 0x000fe40004807006 */
[----:B------:R-:W-:Y:S02]  /*2380*/  F2FP.SATFINITE.E4M3.F32.PACK_AB_MERGE_C R5, R9, R8, R10 ;  /* 0x000000080905723e */ /* 0x000fe4000480700a */
[----:B------:R-:W-:-:S02]  /*2390*/  F2FP.SATFINITE.E4M3.F32.PACK_AB_MERGE_C R6, R13, R12, R14 ;  /* 0x0000000c0d06723e */ /* 0x000fc4000480700e */
[----:B------:R-:W-:Y:S02]  /*23a0*/  F2FP.SATFINITE.E4M3.F32.PACK_AB_MERGE_C R7, R17, R16, R7 ;  /* 0x000000101107723e */ /* 0x000fe40004807007 */
[----:B------:R-:W-:Y:S02]  /*23b0*/  F2FP.SATFINITE.E4M3.F32.PACK_AB_MERGE_C R20, R21, R20, R22 ;  /* 0x000000141514723e */ /* 0x000fe40004807016 */
[----:B------:R-:W-:Y:S01]  /*23c0*/  F2FP.SATFINITE.E4M3.F32.PACK_AB_MERGE_C R21, R25, R24, R26 ;  /* 0x000000181915723e */ /* 0x000fe2000480701a */
[----:B--2---:R2:W-:Y:S01]  /*23d0*/  STS.128 [R0+UR8], R4 ;  /* 0x0000000400007988 */ /* 0x0045e20008000c08 */
[----:B------:R-:W-:Y:S02]  /*23e0*/  F2FP.SATFINITE.E4M3.F32.PACK_AB_MERGE_C R22, R29, R28, R30 ;  /* 0x0000001c1d16723e */ /* 0x000fe4000480701e */
[----:B------:R-:W-:-:S05]  /*23f0*/  F2FP.SATFINITE.E4M3.F32.PACK_AB_MERGE_C R23, R33, R32, R34 ;  /* 0x000000202117723e */ /* 0x000fca0004807022 */
[----:B------:R2:W-:Y:S01]  /*2400*/  STS.128 [R2+UR8], R20 ;  /* 0x0000001402007988 */ /* 0x0005e20008000c08 */
[----:B------:R3:W-:Y:S06]  /*2410*/  MEMBAR.ALL.CTA ;  /* 0x0000000000007992 */ /* 0x0007ec0000008000 */
[----:B---3--:R-:W3:Y:S02]  /*2420*/  FENCE.VIEW.ASYNC.S ;  /* 0x00000000000073c6 */ /* 0x008ee40000000000 */
[----:B---3--:R-:W-:Y:S06]  /*2430*/  BAR.SYNC.DEFER_BLOCKING 0x0 ;  /* 0x0000000000007b1d */ /* 0x008fec0000010000 */
[----:B------:R2:W-:Y:S01]  /*2440*/  @UP1 UTMASTG.2D [UR8], [UR20] ;  /* 0x00000008140013b5 */ /* 0x0005e20008008000 */
[----:B------:R0:W-:Y:S01]  /*2450*/  UTMACMDFLUSH ;  /* 0x00000000000079b7 */ /* 0x0001e20000000000 */
[----:B------:R-:W-:-:S04]  /*2460*/  DEPBAR.LE SB0, 0x0 ;  /* 0x000080000000791a */ /* 0x000fc80000000000 */
[----:B------:R-:W-:Y:S08]  /*2470*/  BAR.SYNC.DEFER_BLOCKING 0x0 ;  /* 0x0000000000007b1d */ /* 0x000ff00000010000 */
[----:B------:R-:W-:Y:S06]  /*2480*/  BAR.SYNC.DEFER_BLOCKING 0x0 ;  /* 0x0000000000007b1d */ /* 0x000fec0000010000 */
[----:B--2---:R-:W-:Y:S05]  /*2490*/  @P2 BRA `(.L_x_72) ;  /* 0x0000000000a02947 */ /* 0x004fea0003800000 */
[----:B------:R-:W2:Y:S01]  /*24a0*/  S2UR UR5, SR_CgaCtaId ;  /* 0x00000000000579c3 */ /* 0x000ea20000008800 */
[----:B------:R-:W-:Y:S01]  /*24b0*/  NOP ;  /* 0x0000000000007918 */ /* 0x000fe20000000000 */
[----:B------:R-:W-:Y:S01]  /*24c0*/  UMOV UR4, 0x50 ;  /* 0x0000005000047882 */ /* 0x000fe20000000000 */
[----:B------:R-:W-:Y:S02]  /*24d0*/  IMAD.U32 R0, RZ, RZ, UR23 ;  /* 0x00000017ff007e24 */ /* 0x000fe4000f8e00ff */
[----:B------:R-:W-:Y:S02]  /*24e0*/  IMAD.MOV.U32 R3, RZ, RZ, 0x3 ;  /* 0x00000003ff037424 */ /* 0x000fe400078e00ff */
[----:B------:R-:W-:Y:S01]  /*24f0*/  IMAD.MOV.U32 R7, RZ, RZ, 0x1 ;  /* 0x00000001ff077424 */ /* 0x000fe200078e00ff */
[----:B------:R-:W-:-:S04]  /*2500*/  LOP3.LUT R0, R0, 0xffff, RZ, 0xc0, !PT ;  /* 0x0000ffff00007812 */ /* 0x000fc800078ec0ff */
[----:B------:R-:W-:-:S05]  /*2510*/  SHF.R.U32.HI R0, RZ, 0x5, R0 ;  /* 0x00000005ff007819 */ /* 0x000fca0000011600 */
[----:B------:R-:W-:Y:S01]  /*2520*/  VIADD R2, R0, 0x10 ;  /* 0x0000001000027836 */ /* 0x000fe20000000000 */
[----:B------:R-:W-:Y:S01]  /*2530*/  SHF.L.U32 R0, R3, R0, RZ ;  /* 0x0000000003007219 */ /* 0x000fe200000006ff */
[----:B--2---:R-:W-:-:S03]  /*2540*/  ULEA UR6, UR5, UR4, 0x18 ;  /* 0x0000000405067291 */ /* 0x004fc6000f8ec0ff */
[----:B------:R-:W-:-:S04]  /*2550*/  SHF.L.U32 R3, R7, R2, RZ ;  /* 0x0000000207037219 */ /* 0x000fc800000006ff */
[----:B------:R-:W-:Y:S02]  /*2560*/  LOP3.LUT R0, R3, R0, RZ, 0xfc, !PT ;  /* 0x0000000003007212 */ /* 0x000fe400078efcff */
[----:B------:R-:W2:Y:S02]  /*2570*/  LDS R5, [UR6] ;  /* 0x00000006ff057984 */ /* 0x000ea40008000800 */
[C---:B------:R-:W-:Y:S02]  /*2580*/  LOP3.LUT R2, R0.reuse, 0xffff, RZ, 0xc0, !PT ;  /* 0x0000ffff00027812 */ /* 0x040fe400078ec0ff */
[----:B--2---:R-:W-:-:S04]  /*2590*/  LOP3.LUT R3, R0, 0xffff, R5, 0x80, !PT ;  /* 0x0000ffff00037812 */ /* 0x004fc800078e8005 */
[----:B------:R-:W-:-:S13]  /*25a0*/  ISETP.NE.AND P0, PT, R3, R2, PT ;  /* 0x000000020300720c */ /* 0x000fda0003f05270 */
[----:B------:R-:W-:Y:S05]  /*25b0*/  @P0 BRA `(.L_x_73) ;  /* 0x0000000000500947 */ /* 0x000fea0003800000 */
[----:B------:R-:W-:Y:S02]  /*25c0*/  SHF.R.U32.HI R5, RZ, 0x10, R5 ;  /* 0x00000010ff057819 */ /* 0x000fe40000011605 */
[----:B------:R-:W-:-:S04]  /*25d0*/  SHF.R.U32.HI R2, RZ, 0x10, R0 ;  /* 0x00000010ff027819 */ /* 0x000fc80000011600 */
[----:B------:R-:W-:-:S04]  /*25e0*/  LOP3.LUT R5, R5, R2, RZ, 0xc0, !PT ;  /* 0x0000000205057212 */ /* 0x000fc800078ec0ff */
[----:B------:R-:W-:-:S13]  /*25f0*/  ISETP.NE.AND P0, PT, R5, R2, PT ;  /* 0x000000020500720c */ /* 0x000fda0003f05270 */
[----:B------:R-:W-:Y:S05]  /*2600*/  @P0 BRA `(.L_x_74) ;  /* 0x0000000000300947 */ /* 0x000fea0003800000 */
[----:B------:R-:W-:Y:S01]  /*2610*/  R2UR UR4, R0 ;  /* 0x00000000000472ca */ /* 0x000fe200000e0000 */
[----:B------:R-:W-:Y:S01]  /*2620*/  VOTEU.ANY UR5, UPT, PT ;  /* 0x0000000000057886 */ /* 0x000fe200038e0100 */
[----:B------:R-:W2:Y:S01]  /*2630*/  S2R R0, SR_LANEID ;  /* 0x0000000000007919 */ /* 0x000ea20000000000 */
[----:B------:R-:W-:-:S10]  /*2640*/  UFLO.U32 UR5, UR5 ;  /* 0x00000005000572bd */ /* 0x000fd400080e0000 */
[----:B------:R-:W-:-:S06]  /*2650*/  ULOP3.LUT UR4, URZ, UR4, URZ, 0x33, !UPT ;  /* 0x00000004ff047292 */ /* 0x000fcc000f8e33ff */
[----:B------:R-:W-:-:S04]  /*2660*/  IMAD.U32 R2, RZ, RZ, UR4 ;  /* 0x00000004ff027e24 */ /* 0x000fc8000f8e00ff */
[----:B------:R-:W3:Y:S02]  /*2670*/  REDUX UR7, R2 ;  /* 0x00000000020773c4 */ /* 0x000ee40000000000 */
[----:B------:R4:W-:Y:S01]  /*2680*/  UTCATOMSWS.AND URZ, UR4 ;  /* 0x0000000400ff79e3 */ /* 0x0009e20008000000 */
[----:B--2---:R-:W-:Y:S01]  /*2690*/  ISETP.EQ.U32.AND P0, PT, R0, UR5, PT ;  /* 0x0000000500007c0c */ /* 0x004fe2000bf02070 */
[----:B---3--:R-:W-:-:S12]  /*26a0*/  IMAD.U32 R0, RZ, RZ, UR7 ;  /* 0x00000007ff007e24 */ /* 0x008fd8000f8e00ff */
[----:B------:R4:W-:Y:S01]  /*26b0*/  @P0 ATOMS.AND RZ, [UR6], R0 ;  /* 0x00000000ffff098c */ /* 0x0009e2000a800006 */
[----:B------:R-:W-:Y:S05]  /*26c0*/  BRA `(.L_x_72) ;  /* 0x0000000000147947 */ /* 0x000fea0003800000 */
.L_x_74:
[----:B------:R-:W-:-:S07]  /*26d0*/  MOV R2, 0x26f0 ;  /* 0x000026f000027802 */ /* 0x000fce0000000f00 */
[----:B-1----:R-:W-:Y:S05]  /*26e0*/  CALL.REL.NOINC `($__internal_0_$__cuda_sm10x_tcgen05_guardrail_trap_col_being_dealloced_not_returned_by_alloc) ;  /* 0x0000000000447944 */ /* 0x002fea0003c00000 */
[----:B------:R-:W-:Y:S05]  /*26f0*/  BRA `(.L_x_72) ;  /* 0x0000000000087947 */ /* 0x000fea0003800000 */
.L_x_73:
[----:B------:R-:W-:-:S07]  /*2700*/  MOV R2, 0x2720 ;  /* 0x0000272000027802 */ /* 0x000fce0000000f00 */
[----:B-1----:R-:W-:Y:S05]  /*2710*/  CALL.REL.NOINC `($__internal_2_$__cuda_sm10x_tcgen05_guardrail_trap_unallocated_columns_being_dealloced) ;  /* 0x0000000000507944 */ /* 0x002fea0003c00000 */
.L_x_72:
[----:B------:R-:W-:Y:S01]  /*2720*/  NOP ;  /* 0x0000000000007918 */ /* 0x000fe20000000000 */
[----:B----4-:R-:W-:Y:S05]  /*2730*/  EXIT ;  /* 0x000000000000794d */ /* 0x010fea0003800000 */
.L_x_59:
[----:B------:R-:W2:Y:S02]  /*2740*/  SYNCS.PHASECHK.TRANS64.TRYWAIT P0, [UR8+0x4800], RZ ;  /* 0x004800ffff0075a7 */ /* 0x000ea40008001108 */
[----:B--2---:R-:W-:Y:S05]  /*2750*/  @!P0 BRA `(.L_x_59) ;  /* 0xfffffffc00f88947 */ /* 0x004fea000383ffff */
[----:B------:R-:W-:Y:S05]  /*2760*/  BRA `(.L_x_75) ;  /* 0xfffffff000e87947 */ /* 0x000fea000383ffff */
.L_x_61:
[----:B------:R-:W2:Y:S02]  /*2770*/  SYNCS.PHASECHK.TRANS64.TRYWAIT P1, [UR8+0x4820], RZ ;  /* 0x004820ffff0075a7 */ /* 0x000ea40008021108 */
[----:B--2---:R-:W-:Y:S05]  /*2780*/  @!P1 BRA `(.L_x_61) ;  /* 0xfffffffc00f89947 */ /* 0x004fea000383ffff */
[----:B------:R-:W-:Y:S05]  /*2790*/  BRA `(.L_x_76) ;  /* 0xfffffff400387947 */ /* 0x000fea000383ffff */
.L_x_62:
[----:B------:R-:W3:Y:S02]  /*27a0*/  SYNCS.PHASECHK.TRANS64.TRYWAIT P0, [UR9+0x4800], R2 ;  /* 0x00480002ff0075a7 */ /* 0x000ee40008001109 */
[----:B---3--:R-:W-:Y:S05]  /*27b0*/  @!P0 BRA `(.L_x_62) ;  /* 0xfffffffc00f88947 */ /* 0x008fea000383ffff */
[----:B------:R-:W-:Y:S05]  /*27c0*/  BRA `(.L_x_77) ;  /* 0xfffffff400b87947 */ /* 0x000fea000383ffff */
.L_x_64:
[----:B------:R-:W3:Y:S02]  /*27d0*/  SYNCS.PHASECHK.TRANS64.TRYWAIT P0, [UR9+0x4820], R2 ;  /* 0x00482002ff0075a7 */ /* 0x000ee40008001109 */
[----:B---3--:R-:W-:Y:S05]  /*27e0*/  @!P0 BRA `(.L_x_64) ;  /* 0xfffffffc00f88947 */ /* 0x008fea000383ffff */
[----:B------:R-:W-:Y:S05]  /*27f0*/  BRA `(.L_x_78) ;  /* 0xfffffff800047947 */ /* 0x000fea000383ffff */
        .weak           $__internal_0_$__cuda_sm10x_tcgen05_guardrail_trap_col_being_dealloced_not_returned_by_alloc
        .type           $__internal_0_$__cuda_sm10x_tcgen05_guardrail_trap_col_being_dealloced_not_returned_by_alloc,@function
        .size           $__internal_0_$__cuda_sm10x_tcgen05_guardrail_trap_col_being_dealloced_not_returned_by_alloc,($__internal_1_$__cuda_sm10x_tcgen05_guardrail_trap_phase_invalid_during_alloc - $__internal_0_$__cuda_sm10x_tcgen05_guardrail_trap_col_being_dealloced_not_returned_by_alloc)
$__internal_0_$__cuda_sm10x_tcgen05_guardrail_trap_col_being_dealloced_not_returned_by_alloc:
[----:B------:R-:W-:Y:S05]  /*2800*/  BPT.TRAP 0x1 ;  /* 0x000000040000795c */ /* 0x000fea0000300000 */
[----:B------:R-:W-:-:S04]  /*2810*/  IMAD.MOV.U32 R3, RZ, RZ, 0x0 ;  /* 0x00000000ff037424 */ /* 0x000fc800078e00ff */
[----:B------:R-:W-:Y:S05]  /*2820*/  RET.REL.NODEC R2 `(gluon_tcgen05) ;  /* 0xffffffd402f47950 */ /* 0x000fea0003c3ffff */
        .weak           $__internal_1_$__cuda_sm10x_tcgen05_guardrail_trap_phase_invalid_during_alloc
        .type           $__internal_1_$__cuda_sm10x_tcgen05_guardrail_trap_phase_invalid_during_alloc,@function
        .size           $__internal_1_$__cuda_sm10x_tcgen05_guardrail_trap_phase_invalid_during_alloc,($__internal_2_$__cuda_sm10x_tcgen05_guardrail_trap_unallocated_columns_being_dealloced - $__internal_1_$__cuda_sm10x_tcgen05_guardrail_trap_phase_invalid_during_alloc)
$__internal_1_$__cuda_sm10x_tcgen05_guardrail_trap_phase_invalid_during_alloc:
[----:B------:R-:W-:Y:S05]  /*2830*/  BPT.TRAP 0x1 ;  /* 0x000000040000795c */ /* 0x000fea0000300000 */
[----:B------:R-:W-:-:S04]  /*2840*/  IMAD.MOV.U32 R3, RZ, RZ, 0x0 ;  /* 0x00000000ff037424 */ /* 0x000fc800078e00ff */
[----:B------:R-:W-:Y:S05]  /*2850*/  RET.REL.NODEC R2 `(gluon_tcgen05) ;  /* 0xffffffd402e87950 */ /* 0x000fea0003c3ffff */
        .weak           $__internal_2_$__cuda_sm10x_tcgen05_guardrail_trap_unallocated_columns_being_dealloced
        .type           $__internal_2_$__cuda_sm10x_tcgen05_guardrail_trap_unallocated_columns_being_dealloced,@function
        .size           $__internal_2_$__cuda_sm10x_tcgen05_guardrail_trap_unallocated_columns_being_dealloced,(.L_x_82 - $__internal_2_$__cuda_sm10x_tcgen05_guardrail_trap_unallocated_columns_being_dealloced)
$__internal_2_$__cuda_sm10x_tcgen05_guardrail_trap_unallocated_columns_being_dealloced:
[----:B------:R-:W-:Y:S05]  /*2860*/  BPT.TRAP 0x1 ;  /* 0x000000040000795c */ /* 0x000fea0000300000 */
[----:B------:R-:W-:-:S04]  /*2870*/  IMAD.MOV.U32 R3, RZ, RZ, 0x0 ;  /* 0x00000000ff037424 */ /* 0x000fc800078e00ff */
[----:B------:R-:W-:Y:S05]  /*2880*/  RET.REL.NODEC R2 `(gluon_tcgen05) ;  /* 0xffffffd402dc7950 */ /* 0x000fea0003c3ffff */
.L_x_79:
[----:B------:R-:W-:-:S00]  /*2890*/  BRA `(.L_x_79) ;  /* 0xfffffffc00fc7947 */ /* 0x000fc0000383ffff */
[----:B------:R-:W-:-:S00]  /*28a0*/  NOP ;  /* 0x0000000000007918 */ /* 0x000fc00000000000 */
        /* <DEDUP_REMOVED lines=13> */
.L_x_82:


//--------------------- .nv.shared.gluon_tcgen05  --------------------------
	.section	.nv.shared.gluon_tcgen05,"aw",@nobits
	.sectionflags	@""
	.align	16
	.zero		1024


//--------------------- .nv.shared.reserved.0     --------------------------
	.section	.nv.shared.reserved.0,"aw",@nobits
	.align	8
	.weak		__nv_reservedSMEM_offset_0_alias
	.size		__nv_reservedSMEM_offset_0_alias, 0, 64
	.other		__nv_reservedSMEM_offset_0_alias,@"STO_CUDA_RESERVED_SHARED STV_DEFAULT"
__nv_reservedSMEM_offset_0_alias:
	.zero		0
.nv.shared.reserved.0:
	.zero		64
	.weak		__nv_reservedSMEM_allocation_phase
	.type		__nv_reservedSMEM_allocation_phase,@object
	.size		__nv_reservedSMEM_allocation_phase,(.L_0 - __nv_reservedSMEM_allocation_phase)
__nv_reservedSMEM_allocation_phase:
	.zero		1
.L_0:
	.zero		7
	.weak		__nv_reservedSMEM_devtool_atexit_pc
	.type		__nv_reservedSMEM_devtool_atexit_pc,@object
	.size		__nv_reservedSMEM_devtool_atexit_pc,(__nv_reservedSMEM_allocation_mask - __nv_reservedSMEM_devtool_atexit_pc)
__nv_reservedSMEM_devtool_atexit_pc:
	.zero		8
	.weak		__nv_reservedSMEM_allocation_mask
	.type		__nv_reservedSMEM_allocation_mask,@object
	.size		__nv_reservedSMEM_allocation_mask,(.L_2 - __nv_reservedSMEM_allocation_mask)
__nv_reservedSMEM_allocation_mask:
	.zero		4
.L_2:


//--------------------- .nv.constant0.gluon_tcgen05 --------------------------
	.section	.nv.constant0.gluon_tcgen05,"a",@progbits
	.sectionflags	@""
	.align	4
.nv.constant0.gluon_tcgen05:
	.zero		976


//--------------------- SYMBOLS --------------------------

	.type		.nv.reservedSmem.offset0,@object
	.size		.nv.reservedSmem.offset0,0x4
	.type		.nv.reservedSmem.cap,@object
	.size		.nv.reservedSmem.cap,0x4
